	.target	sm_100a

	.elftype	@"ET_EXEC"


//--------------------- .note.nv.tkinfo           --------------------------
	.section	.note.nv.tkinfo,"",@"SHT_NOTE"
	.sectionflags	@"SHF_NOTE_NV_TKINFO"
	.tkinfo
        /*0018*/ 	.word	0x00000002
        /*0030*/ 	.string	""
        /*0030*/ 	.string	"ptxas"
        /*0030*/ 	.string	"Cuda compilation tools, release 13.0, V13.0.88"
        /*0030*/ 	.string	"Build cuda_13.0.r13.0/compiler.36424714_0"
        /*0030*/ 	.string	"-arch sm_100a -m 64 "



//--------------------- .note.nv.cuinfo           --------------------------
	.section	.note.nv.cuinfo,"",@"SHT_NOTE"
	.sectionflags	@"SHF_NOTE_NV_CUINFO"
        /*0018*/ 	.short	0x0002
        /*001a*/ 	.short	0x0064
        /*001c*/ 	.short	0x0082
	.zero		2


//--------------------- .nv.info                  --------------------------
	.section	.nv.info,"",@"SHT_CUDA_INFO"
	.align	4


	//----- nvinfo : EIATTR_REGCOUNT
	.align		4
        /*0000*/ 	.byte	0x04, 0x2f
        /*0002*/ 	.short	(.L_19 - .L_18)
	.align		4
.L_18:
        /*0004*/ 	.word	index@(_ZN7cutlass13device_kernelINS_4gemm6kernel13GemmUniversalIN4cute5tupleIJiiiiEEENS1_10collective13CollectiveMmaINS1_35MainloopSm100TmaUmmaWarpSpecializedILi34ELi2ELi4ENS5_IJNS4_1CILi1EEENSA_ILi4EEESB_EEEEENS5_IJNSA_ILi64EEENSA_ILi128EEENSA_ILi32EEEEEENS_12float_e4m3_tENS5_IJlSB_lEEESJ_SK_NS4_8TiledMMAINS4_8MMA_AtomIJNS4_10MMA_TraitsINS4_19SM100_MMA_F8F6F4_SSEJSJ_SJ_fSF_SG_NS4_17integral_constantINS4_4UMMA5MajorELSR_0EEESS_NSP_INSQ_7ScaleInELST_0EEESU_EEEEEENS4_6LayoutINS5_IJSB_SB_SB_EEENS5_IJNSA_ILi0EEESZ_SZ_EEEEENS5_IJNS4_10UnderscoreES12_S12_EEEEENS4_23SM90_TMA_LOAD_MULTICASTENS4_14ComposedLayoutINS4_7SwizzleILi1ELi4ELi3EEENS4_18smem_ptr_flag_bitsILi8EEENSX_INS5_IJNSA_ILi8EEESH_EEENS5_IJSH_SB_EEEEEEEvNS4_8identityENS4_13SM90_TMA_LOADES1F_vS1G_EENS_8epilogue10collective18CollectiveEpilogueINS1J_23Sm100TmaWarpSpecializedILi2ELi2ELi32ELb0ELb0EEEJSI_NS5_IJNSX_ISF_SB_EES1O_EEESJ_SK_SJ_SK_NS1J_6fusion15FusionCallbacksIS1N_NS1Q_17LinearCombinationISJ_fSJ_fLNS_15FloatRoundStyleE2EEESI_S1P_JEEENS4_5SM1004TMEM4LOAD26SM100_TMEM_LOAD_16dp32b32xES1H_NS16_INS17_ILi2ELi4ELi3EEES1A_NSX_INS5_IJS1B_SF_EEENS5_IJSF_SB_EEEEEEENS4_39AutoVectorizingCopyWithAssumedAlignmentILi128EEENS4_14SM90_TMA_STOREES24_S26_S26_EEEvvEEEEvNT_6ParamsE)
        /*0008*/ 	.word	0x00000072


	//----- nvinfo : EIATTR_FRAME_SIZE
	.align		4
.L_19:
        /*000c*/ 	.byte	0x04, 0x11
        /*000e*/ 	.short	(.L_21 - .L_20)
	.align		4
.L_20:
        /*0010*/ 	.word	index@($__internal_2_$__cuda_sm10x_tcgen05_guardrail_trap_unallocated_columns_being_dealloced)
        /*0014*/ 	.word	0x00000000


	//----- nvinfo : EIATTR_FRAME_SIZE
	.align		4
.L_21:
        /*0018*/ 	.byte	0x04, 0x11
        /*001a*/ 	.short	(.L_23 - .L_22)
	.align		4
.L_22:
        /*001c*/ 	.word	index@($__internal_1_$__cuda_sm10x_tcgen05_guardrail_trap_phase_invalid_during_alloc)
        /*0020*/ 	.word	0x00000000


	//----- nvinfo : EIATTR_FRAME_SIZE
	.align		4
.L_23:
        /*0024*/ 	.byte	0x04, 0x11
        /*0026*/ 	.short	(.L_25 - .L_24)
	.align		4
.L_24:
        /*0028*/ 	.word	index@($__internal_0_$__cuda_sm10x_tcgen05_guardrail_trap_col_being_dealloced_not_returned_by_alloc)
        /*002c*/ 	.word	0x00000000


	//----- nvinfo : EIATTR_FRAME_SIZE
	.align		4
.L_25:
        /*0030*/ 	.byte	0x04, 0x11
        /*0032*/ 	.short	(.L_27 - .L_26)
	.align		4
.L_26:
        /*0034*/ 	.word	index@(_ZN7cutlass13device_kernelINS_4gemm6kernel13GemmUniversalIN4cute5tupleIJiiiiEEENS1_10collective13CollectiveMmaINS1_35MainloopSm100TmaUmmaWarpSpecializedILi34ELi2ELi4ENS5_IJNS4_1CILi1EEENSA_ILi4EEESB_EEEEENS5_IJNSA_ILi64EEENSA_ILi128EEENSA_ILi32EEEEEENS_12float_e4m3_tENS5_IJlSB_lEEESJ_SK_NS4_8TiledMMAINS4_8MMA_AtomIJNS4_10MMA_TraitsINS4_19SM100_MMA_F8F6F4_SSEJSJ_SJ_fSF_SG_NS4_17integral_constantINS4_4UMMA5MajorELSR_0EEESS_NSP_INSQ_7ScaleInELST_0EEESU_EEEEEENS4_6LayoutINS5_IJSB_SB_SB_EEENS5_IJNSA_ILi0EEESZ_SZ_EEEEENS5_IJNS4_10UnderscoreES12_S12_EEEEENS4_23SM90_TMA_LOAD_MULTICASTENS4_14ComposedLayoutINS4_7SwizzleILi1ELi4ELi3EEENS4_18smem_ptr_flag_bitsILi8EEENSX_INS5_IJNSA_ILi8EEESH_EEENS5_IJSH_SB_EEEEEEEvNS4_8identityENS4_13SM90_TMA_LOADES1F_vS1G_EENS_8epilogue10collective18CollectiveEpilogueINS1J_23Sm100TmaWarpSpecializedILi2ELi2ELi32ELb0ELb0EEEJSI_NS5_IJNSX_ISF_SB_EES1O_EEESJ_SK_SJ_SK_NS1J_6fusion15FusionCallbacksIS1N_NS1Q_17LinearCombinationISJ_fSJ_fLNS_15FloatRoundStyleE2EEESI_S1P_JEEENS4_5SM1004TMEM4LOAD26SM100_TMEM_LOAD_16dp32b32xES1H_NS16_INS17_ILi2ELi4ELi3EEES1A_NSX_INS5_IJS1B_SF_EEENS5_IJSF_SB_EEEEEEENS4_39AutoVectorizingCopyWithAssumedAlignmentILi128EEENS4_14SM90_TMA_STOREES24_S26_S26_EEEvvEEEEvNT_6ParamsE)
        /*0038*/ 	.word	0x00000000


	//----- nvinfo : EIATTR_MIN_STACK_SIZE
	.align		4
.L_27:
        /*003c*/ 	.byte	0x04, 0x12
        /*003e*/ 	.short	(.L_29 - .L_28)
	.align		4
.L_28:
        /*0040*/ 	.word	index@(_ZN7cutlass13device_kernelINS_4gemm6kernel13GemmUniversalIN4cute5tupleIJiiiiEEENS1_10collective13CollectiveMmaINS1_35MainloopSm100TmaUmmaWarpSpecializedILi34ELi2ELi4ENS5_IJNS4_1CILi1EEENSA_ILi4EEESB_EEEEENS5_IJNSA_ILi64EEENSA_ILi128EEENSA_ILi32EEEEEENS_12float_e4m3_tENS5_IJlSB_lEEESJ_SK_NS4_8TiledMMAINS4_8MMA_AtomIJNS4_10MMA_TraitsINS4_19SM100_MMA_F8F6F4_SSEJSJ_SJ_fSF_SG_NS4_17integral_constantINS4_4UMMA5MajorELSR_0EEESS_NSP_INSQ_7ScaleInELST_0EEESU_EEEEEENS4_6LayoutINS5_IJSB_SB_SB_EEENS5_IJNSA_ILi0EEESZ_SZ_EEEEENS5_IJNS4_10UnderscoreES12_S12_EEEEENS4_23SM90_TMA_LOAD_MULTICASTENS4_14ComposedLayoutINS4_7SwizzleILi1ELi4ELi3EEENS4_18smem_ptr_flag_bitsILi8EEENSX_INS5_IJNSA_ILi8EEESH_EEENS5_IJSH_SB_EEEEEEEvNS4_8identityENS4_13SM90_TMA_LOADES1F_vS1G_EENS_8epilogue10collective18CollectiveEpilogueINS1J_23Sm100TmaWarpSpecializedILi2ELi2ELi32ELb0ELb0EEEJSI_NS5_IJNSX_ISF_SB_EES1O_EEESJ_SK_SJ_SK_NS1J_6fusion15FusionCallbacksIS1N_NS1Q_17LinearCombinationISJ_fSJ_fLNS_15FloatRoundStyleE2EEESI_S1P_JEEENS4_5SM1004TMEM4LOAD26SM100_TMEM_LOAD_16dp32b32xES1H_NS16_INS17_ILi2ELi4ELi3EEES1A_NSX_INS5_IJS1B_SF_EEENS5_IJSF_SB_EEEEEEENS4_39AutoVectorizingCopyWithAssumedAlignmentILi128EEENS4_14SM90_TMA_STOREES24_S26_S26_EEEvvEEEEvNT_6ParamsE)
        /*0044*/ 	.word	0x00000000
.L_29:


//--------------------- .nv.compat                --------------------------
	.section	.nv.compat,"",@"SHT_CUDA_COMPAT_INFO"
	.align	4
        /*0000*/ 	.byte	0x02, 0x09, 0x01, 0x00, 0x02, 0x02, 0x02, 0x00, 0x02, 0x05, 0x05, 0x00, 0x03, 0x07, 0x01, 0x01
        /*0010*/ 	.byte	0x02, 0x03, 0x01, 0x00, 0x02, 0x06, 0x01, 0x00, 0x04, 0x0b, 0x08, 0x00, 0x09, 0x00, 0x00, 0x00
        /*0020*/ 	.byte	0x00, 0x00, 0x00, 0x00


//--------------------- .nv.info._ZN7cutlass13device_kernelINS_4gemm6kernel13GemmUniversalIN4cute5tupleIJiiiiEEENS1_10collective13CollectiveMmaINS1_35MainloopSm100TmaUmmaWarpSpecializedILi34ELi2ELi4ENS5_IJNS4_1CILi1EEENSA_ILi4EEESB_EEEEENS5_IJNSA_ILi64EEENSA_ILi128EEENSA_ILi32EEEEEENS_12float_e4m3_tENS5_IJlSB_lEEESJ_SK_NS4_8TiledMMAINS4_8MMA_AtomIJNS4_10MMA_TraitsINS4_19SM100_MMA_F8F6F4_SSEJSJ_SJ_fSF_SG_NS4_17integral_constantINS4_4UMMA5MajorELSR_0EEESS_NSP_INSQ_7ScaleInELST_0EEESU_EEEEEENS4_6LayoutINS5_IJSB_SB_SB_EEENS5_IJNSA_ILi0EEESZ_SZ_EEEEENS5_IJNS4_10UnderscoreES12_S12_EEEEENS4_23SM90_TMA_LOAD_MULTICASTENS4_14ComposedLayoutINS4_7SwizzleILi1ELi4ELi3EEENS4_18smem_ptr_flag_bitsILi8EEENSX_INS5_IJNSA_ILi8EEESH_EEENS5_IJSH_SB_EEEEEEEvNS4_8identityENS4_13SM90_TMA_LOADES1F_vS1G_EENS_8epilogue10collective18CollectiveEpilogueINS1J_23Sm100TmaWarpSpecializedILi2ELi2ELi32ELb0ELb0EEEJSI_NS5_IJNSX_ISF_SB_EES1O_EEESJ_SK_SJ_SK_NS1J_6fusion15FusionCallbacksIS1N_NS1Q_17LinearCombinationISJ_fSJ_fLNS_15FloatRoundStyleE2EEESI_S1P_JEEENS4_5SM1004TMEM4LOAD26SM100_TMEM_LOAD_16dp32b32xES1H_NS16_INS17_ILi2ELi4ELi3EEES1A_NSX_INS5_IJS1B_SF_EEENS5_IJSF_SB_EEEEEEENS4_39AutoVectorizingCopyWithAssumedAlignmentILi128EEENS4_14SM90_TMA_STOREES24_S26_S26_EEEvvEEEEvNT_6ParamsE --------------------------
	.section	.nv.info._ZN7cutlass13device_kernelINS_4gemm6kernel13GemmUniversalIN4cute5tupleIJiiiiEEENS1_10collective13CollectiveMmaINS1_35MainloopSm100TmaUmmaWarpSpecializedILi34ELi2ELi4ENS5_IJNS4_1CILi1EEENSA_ILi4EEESB_EEEEENS5_IJNSA_ILi64EEENSA_ILi128EEENSA_ILi32EEEEEENS_12float_e4m3_tENS5_IJlSB_lEEESJ_SK_NS4_8TiledMMAINS4_8MMA_AtomIJNS4_10MMA_TraitsINS4_19SM100_MMA_F8F6F4_SSEJSJ_SJ_fSF_SG_NS4_17integral_constantINS4_4UMMA5MajorELSR_0EEESS_NSP_INSQ_7ScaleInELST_0EEESU_EEEEEENS4_6LayoutINS5_IJSB_SB_SB_EEENS5_IJNSA_ILi0EEESZ_SZ_EEEEENS5_IJNS4_10UnderscoreES12_S12_EEEEENS4_23SM90_TMA_LOAD_MULTICASTENS4_14ComposedLayoutINS4_7SwizzleILi1ELi4ELi3EEENS4_18smem_ptr_flag_bitsILi8EEENSX_INS5_IJNSA_ILi8EEESH_EEENS5_IJSH_SB_EEEEEEEvNS4_8identityENS4_13SM90_TMA_LOADES1F_vS1G_EENS_8epilogue10collective18CollectiveEpilogueINS1J_23Sm100TmaWarpSpecializedILi2ELi2ELi32ELb0ELb0EEEJSI_NS5_IJNSX_ISF_SB_EES1O_EEESJ_SK_SJ_SK_NS1J_6fusion15FusionCallbacksIS1N_NS1Q_17LinearCombinationISJ_fSJ_fLNS_15FloatRoundStyleE2EEESI_S1P_JEEENS4_5SM1004TMEM4LOAD26SM100_TMEM_LOAD_16dp32b32xES1H_NS16_INS17_ILi2ELi4ELi3EEES1A_NSX_INS5_IJS1B_SF_EEENS5_IJSF_SB_EEEEEEENS4_39AutoVectorizingCopyWithAssumedAlignmentILi128EEENS4_14SM90_TMA_STOREES24_S26_S26_EEEvvEEEEvNT_6ParamsE,"",@"SHT_CUDA_INFO"
	.sectionflags	@""
	.align	4


	//----- nvinfo : EIATTR_CUDA_API_VERSION
	.align		4
        /*0000*/ 	.byte	0x04, 0x37
        /*0002*/ 	.short	(.L_31 - .L_30)
.L_30:
        /*0004*/ 	.word	0x00000082


	//----- nvinfo : EIATTR_KPARAM_INFO
	.align		4
.L_31:
        /*0008*/ 	.byte	0x04, 0x17
        /*000a*/ 	.short	(.L_33 - .L_32)
.L_32:
        /*000c*/ 	.word	0x00000000
        /*0010*/ 	.short	0x0000
        /*0012*/ 	.short	0x0000
        /*0014*/ 	.byte	0x00, 0xf0, 0x01, 0x20


	//----- nvinfo : EIATTR_AT_ENTRY_FRAGMENTS
	.align		4
.L_33:
        /*0018*/ 	.byte	0x04, 0x4f
        /*001a*/ 	.short	(.L_35 - .L_34)


	//   ....[0]....
.L_34:
        /*001c*/ 	.word	0x00000006


	//----- nvinfo : EIATTR_RESERVED_SMEM_USED
	.align		4
.L_35:
        /*0020*/ 	.byte	0x01, 0x41
	.zero		2


	//----- nvinfo : EIATTR_SPARSE_MMA_MASK
	.align		4
        /*0024*/ 	.byte	0x03, 0x50
        /*0026*/ 	.short	0x0000


	//----- nvinfo : EIATTR_TCGEN05_1CTA_USED
	.align		4
        /*0028*/ 	.byte	0x01, 0x51
	.zero		2


	//----- nvinfo : EIATTR_MAXREG_COUNT
	.align		4
        /*002c*/ 	.byte	0x03, 0x1b
        /*002e*/ 	.short	0x00ff


	//----- nvinfo : EIATTR_NUM_BARRIERS
	.align		4
        /*0030*/ 	.byte	0x02, 0x4c
        /*0032*/ 	.byte	0x07
	.zero		1


	//----- nvinfo : EIATTR_EXTERNS
	.align		4
        /*0034*/ 	.byte	0x04, 0x0f
        /*0036*/ 	.short	(.L_37 - .L_36)


	//   ....[0]....
	.align		4
.L_36:
        /*0038*/ 	.word	index@(__assertfail)


	//----- nvinfo : EIATTR_MERCURY_ISA_VERSION
	.align		4
.L_37:
        /*003c*/ 	.byte	0x03, 0x5f
        /*003e*/ 	.short	0x0101


	//----- nvinfo : EIATTR_INT_WARP_WIDE_INSTR_OFFSETS
	.align		4
        /*0040*/ 	.byte	0x04, 0x31
        /*0042*/ 	.short	(.L_39 - .L_38)


	//   ....[0]....
.L_38:
        /*0044*/ 	.word	0x00005070


	//   ....[1]....
        /*0048*/ 	.word	0x00005090


	//   ....[2]....
        /*004c*/ 	.word	0x000050c0


	//   ....[3]....
        /*0050*/ 	.word	0x00005c00


	//   ....[4]....
        /*0054*/ 	.word	0x00005c70


	//   ....[5]....
        /*0058*/ 	.word	0x00005d40


	//   ....[6]....
        /*005c*/ 	.word	0x00005df0


	//----- nvinfo : EIATTR_COOP_GROUP_MASK_REGIDS
	.align		4
.L_39:
        /*0060*/ 	.byte	0x04, 0x29
        /*0062*/ 	.short	(.L_41 - .L_40)


	//   ....[0]....
.L_40:
        /*0064*/ 	.word	0xffffffff


	//   ....[1]....
        /*0068*/ 	.word	0xffffffff


	//   ....[2]....
        /*006c*/ 	.word	0xffffffff


	//   ....[3]....
        /*0070*/ 	.word	0xffffffff


	//   ....[4]....
        /*0074*/ 	.word	0xffffffff


	//   ....[5]....
        /*0078*/ 	.word	0xffffffff


	//   ....[6]....
        /*007c*/ 	.word	0xffffffff


	//   ....[7]....
        /*0080*/ 	.word	0xffffffff


	//   ....[8]....
        /*0084*/ 	.word	0xffffffff


	//   ....[9]....
        /*0088*/ 	.word	0xffffffff


	//   ....[10]....
        /*008c*/ 	.word	0xffffffff


	//   ....[11]....
        /*0090*/ 	.word	0xffffffff


	//   ....[12]....
        /*0094*/ 	.word	0xffffffff


	//   ....[13]....
        /*0098*/ 	.word	0xffffffff


	//----- nvinfo : EIATTR_COOP_GROUP_INSTR_OFFSETS
	.align		4
.L_41:
        /*009c*/ 	.byte	0x04, 0x28
        /*009e*/ 	.short	(.L_43 - .L_42)


	//   ....[0]....
.L_42:
        /*00a0*/ 	.word	0x00000080


	//   ....[1]....
        /*00a4*/ 	.word	0x000004f0


	//   ....[2]....
        /*00a8*/ 	.word	0x00000a90


	//   ....[3]....
        /*00ac*/ 	.word	0x00000bf0


	//   ....[4]....
        /*00b0*/ 	.word	0x00000cf0


	//   ....[5]....
        /*00b4*/ 	.word	0x00000e60


	//   ....[6]....
        /*00b8*/ 	.word	0x00001000


	//   ....[7]....
        /*00bc*/ 	.word	0x000011b0


	//   ....[8]....
        /*00c0*/ 	.word	0x00002400


	//   ....[9]....
        /*00c4*/ 	.word	0x000043b0


	//   ....[10]....
        /*00c8*/ 	.word	0x000045c0


	//   ....[11]....
        /*00cc*/ 	.word	0x000045f0


	//   ....[12]....
        /*00d0*/ 	.word	0x00004f50


	//   ....[13]....
        /*00d4*/ 	.word	0x00005180


	//----- nvinfo : EIATTR_VRC_CTA_INIT_COUNT
	.align		4
.L_43:
        /*00d8*/ 	.byte	0x02, 0x4a
        /*00da*/ 	.byte	0x80
	.zero		1


	//----- nvinfo : EIATTR_SYSCALL_OFFSETS
	.align		4
        /*00dc*/ 	.byte	0x04, 0x46
        /*00de*/ 	.short	(.L_45 - .L_44)


	//   ....[0]....
.L_44:
        /*00e0*/ 	.word	0x00006a00


	//   ....[1]....
        /*00e4*/ 	.word	0x00006b40


	//   ....[2]....
        /*00e8*/ 	.word	0x00007370


	//   ....[3]....
        /*00ec*/ 	.word	0x00008100


	//----- nvinfo : EIATTR_MBARRIER_INSTR_OFFSETS
	.align		4
.L_45:
        /*00f0*/ 	.byte	0x04, 0x39
        /*00f2*/ 	.short	(.L_47 - .L_46)


	//   ....[0]....
.L_46:
        /*00f4*/ 	.word	0x00000630
        /*00f8*/ 	.word	0x000000ff
        /*00fc*/ 	.word	0x00000000
        /*0100*/ 	.short	0x0100
        /*0102*/ 	.byte	0x04
	.zero		1


	//   ....[1]....
        /*0104*/ 	.word	0x00000640
        /*0108*/ 	.word	0x000000ff
        /*010c*/ 	.word	0x00000110
        /*0110*/ 	.short	0x0100
        /*0112*/ 	.byte	0x04
	.zero		1


	//   ....[2]....
        /*0114*/ 	.word	0x00000650
        /*0118*/ 	.word	0x000000ff
        /*011c*/ 	.word	0x00000008
        /*0120*/ 	.short	0x0100
        /*0122*/ 	.byte	0x04
	.zero		1


	//   ....[3]....
        /*0124*/ 	.word	0x00000660
        /*0128*/ 	.word	0x000000ff
        /*012c*/ 	.word	0x00000118
        /*0130*/ 	.short	0x0100
        /*0132*/ 	.byte	0x04
	.zero		1


	//   ....[4]....
        /*0134*/ 	.word	0x00000670
        /*0138*/ 	.word	0x000000ff
        /*013c*/ 	.word	0x00000010
        /*0140*/ 	.short	0x0100
        /*0142*/ 	.byte	0x04
	.zero		1


	//   ....[5]....
        /*0144*/ 	.word	0x00000680
        /*0148*/ 	.word	0x000000ff
        /*014c*/ 	.word	0x00000120
        /*0150*/ 	.short	0x0100
        /*0152*/ 	.byte	0x04
	.zero		1


	//   ....[6]....
        /*0154*/ 	.word	0x00000690
        /*0158*/ 	.word	0x000000ff
        /*015c*/ 	.word	0x00000018
        /*0160*/ 	.short	0x0100
        /*0162*/ 	.byte	0x04
	.zero		1


	//   ....[7]....
        /*0164*/ 	.word	0x000006a0
        /*0168*/ 	.word	0x000000ff
        /*016c*/ 	.word	0x00000128
        /*0170*/ 	.short	0x0100
        /*0172*/ 	.byte	0x04
	.zero		1


	//   ....[8]....
        /*0174*/ 	.word	0x000006b0
        /*0178*/ 	.word	0x000000ff
        /*017c*/ 	.word	0x00000020
        /*0180*/ 	.short	0x0100
        /*0182*/ 	.byte	0x04
	.zero		1


	//   ....[9]....
        /*0184*/ 	.word	0x000006c0
        /*0188*/ 	.word	0x000000ff
        /*018c*/ 	.word	0x00000130
        /*0190*/ 	.short	0x0100
        /*0192*/ 	.byte	0x04
	.zero		1


	//   ....[10]....
        /*0194*/ 	.word	0x000006d0
        /*0198*/ 	.word	0x000000ff
        /*019c*/ 	.word	0x00000028
        /*01a0*/ 	.short	0x0100
        /*01a2*/ 	.byte	0x04
	.zero		1


	//   ....[11]....
        /*01a4*/ 	.word	0x000006e0
        /*01a8*/ 	.word	0x000000ff
        /*01ac*/ 	.word	0x00000138
        /*01b0*/ 	.short	0x0100
        /*01b2*/ 	.byte	0x04
	.zero		1


	//   ....[12]....
        /*01b4*/ 	.word	0x000006f0
        /*01b8*/ 	.word	0x000000ff
        /*01bc*/ 	.word	0x00000030
        /*01c0*/ 	.short	0x0100
        /*01c2*/ 	.byte	0x04
	.zero		1


	//   ....[13]....
        /*01c4*/ 	.word	0x00000700
        /*01c8*/ 	.word	0x000000ff
        /*01cc*/ 	.word	0x00000140
        /*01d0*/ 	.short	0x0100
        /*01d2*/ 	.byte	0x04
	.zero		1


	//   ....[14]....
        /*01d4*/ 	.word	0x00000710
        /*01d8*/ 	.word	0x000000ff
        /*01dc*/ 	.word	0x00000038
        /*01e0*/ 	.short	0x0100
        /*01e2*/ 	.byte	0x04
	.zero		1


	//   ....[15]....
        /*01e4*/ 	.word	0x00000720
        /*01e8*/ 	.word	0x000000ff
        /*01ec*/ 	.word	0x00000148
        /*01f0*/ 	.short	0x0100
        /*01f2*/ 	.byte	0x04
	.zero		1


	//   ....[16]....
        /*01f4*/ 	.word	0x00000730
        /*01f8*/ 	.word	0x000000ff
        /*01fc*/ 	.word	0x00000040
        /*0200*/ 	.short	0x0100
        /*0202*/ 	.byte	0x04
	.zero		1


	//   ....[17]....
        /*0204*/ 	.word	0x00000740
        /*0208*/ 	.word	0x000000ff
        /*020c*/ 	.word	0x00000150
        /*0210*/ 	.short	0x0100
        /*0212*/ 	.byte	0x04
	.zero		1


	//   ....[18]....
        /*0214*/ 	.word	0x00000750
        /*0218*/ 	.word	0x000000ff
        /*021c*/ 	.word	0x00000048
        /*0220*/ 	.short	0x0100
        /*0222*/ 	.byte	0x04
	.zero		1


	//   ....[19]....
        /*0224*/ 	.word	0x00000760
        /*0228*/ 	.word	0x000000ff
        /*022c*/ 	.word	0x00000158
        /*0230*/ 	.short	0x0100
        /*0232*/ 	.byte	0x04
	.zero		1


	//   ....[20]....
        /*0234*/ 	.word	0x00000770
        /*0238*/ 	.word	0x000000ff
        /*023c*/ 	.word	0x00000050
        /*0240*/ 	.short	0x0100
        /*0242*/ 	.byte	0x04
	.zero		1


	//   ....[21]....
        /*0244*/ 	.word	0x00000780
        /*0248*/ 	.word	0x000000ff
        /*024c*/ 	.word	0x00000160
        /*0250*/ 	.short	0x0100
        /*0252*/ 	.byte	0x04
	.zero		1


	//   ....[22]....
        /*0254*/ 	.word	0x00000790
        /*0258*/ 	.word	0x000000ff
        /*025c*/ 	.word	0x00000058
        /*0260*/ 	.short	0x0100
        /*0262*/ 	.byte	0x04
	.zero		1


	//   ....[23]....
        /*0264*/ 	.word	0x000007a0
        /*0268*/ 	.word	0x000000ff
        /*026c*/ 	.word	0x00000168
        /*0270*/ 	.short	0x0100
        /*0272*/ 	.byte	0x04
	.zero		1


	//   ....[24]....
        /*0274*/ 	.word	0x000007b0
        /*0278*/ 	.word	0x000000ff
        /*027c*/ 	.word	0x00000060
        /*0280*/ 	.short	0x0100
        /*0282*/ 	.byte	0x04
	.zero		1


	//   ....[25]....
        /*0284*/ 	.word	0x000007c0
        /*0288*/ 	.word	0x000000ff
        /*028c*/ 	.word	0x00000170
        /*0290*/ 	.short	0x0100
        /*0292*/ 	.byte	0x04
	.zero		1


	//   ....[26]....
        /*0294*/ 	.word	0x000007d0
        /*0298*/ 	.word	0x000000ff
        /*029c*/ 	.word	0x00000068
        /*02a0*/ 	.short	0x0100
        /*02a2*/ 	.byte	0x04
	.zero		1


	//   ....[27]....
        /*02a4*/ 	.word	0x000007e0
        /*02a8*/ 	.word	0x000000ff
        /*02ac*/ 	.word	0x00000178
        /*02b0*/ 	.short	0x0100
        /*02b2*/ 	.byte	0x04
	.zero		1


	//   ....[28]....
        /*02b4*/ 	.word	0x000007f0
        /*02b8*/ 	.word	0x000000ff
        /*02bc*/ 	.word	0x00000070
        /*02c0*/ 	.short	0x0100
        /*02c2*/ 	.byte	0x04
	.zero		1


	//   ....[29]....
        /*02c4*/ 	.word	0x00000800
        /*02c8*/ 	.word	0x000000ff
        /*02cc*/ 	.word	0x00000180
        /*02d0*/ 	.short	0x0100
        /*02d2*/ 	.byte	0x04
	.zero		1


	//   ....[30]....
        /*02d4*/ 	.word	0x00000810
        /*02d8*/ 	.word	0x000000ff
        /*02dc*/ 	.word	0x00000078
        /*02e0*/ 	.short	0x0100
        /*02e2*/ 	.byte	0x04
	.zero		1


	//   ....[31]....
        /*02e4*/ 	.word	0x00000820
        /*02e8*/ 	.word	0x000000ff
        /*02ec*/ 	.word	0x00000188
        /*02f0*/ 	.short	0x0100
        /*02f2*/ 	.byte	0x04
	.zero		1


	//   ....[32]....
        /*02f4*/ 	.word	0x00000830
        /*02f8*/ 	.word	0x000000ff
        /*02fc*/ 	.word	0x00000080
        /*0300*/ 	.short	0x0100
        /*0302*/ 	.byte	0x04
	.zero		1


	//   ....[33]....
        /*0304*/ 	.word	0x00000840
        /*0308*/ 	.word	0x000000ff
        /*030c*/ 	.word	0x00000190
        /*0310*/ 	.short	0x0100
        /*0312*/ 	.byte	0x04
	.zero		1


	//   ....[34]....
        /*0314*/ 	.word	0x00000850
        /*0318*/ 	.word	0x000000ff
        /*031c*/ 	.word	0x00000088
        /*0320*/ 	.short	0x0100
        /*0322*/ 	.byte	0x04
	.zero		1


	//   ....[35]....
        /*0324*/ 	.word	0x00000860
        /*0328*/ 	.word	0x000000ff
        /*032c*/ 	.word	0x00000198
        /*0330*/ 	.short	0x0100
        /*0332*/ 	.byte	0x04
	.zero		1


	//   ....[36]....
        /*0334*/ 	.word	0x00000870
        /*0338*/ 	.word	0x000000ff
        /*033c*/ 	.word	0x00000090
        /*0340*/ 	.short	0x0100
        /*0342*/ 	.byte	0x04
	.zero		1


	//   ....[37]....
        /*0344*/ 	.word	0x00000880
        /*0348*/ 	.word	0x000000ff
        /*034c*/ 	.word	0x000001a0
        /*0350*/ 	.short	0x0100
        /*0352*/ 	.byte	0x04
	.zero		1


	//   ....[38]....
        /*0354*/ 	.word	0x00000890
        /*0358*/ 	.word	0x000000ff
        /*035c*/ 	.word	0x00000098
        /*0360*/ 	.short	0x0100
        /*0362*/ 	.byte	0x04
	.zero		1


	//   ....[39]....
        /*0364*/ 	.word	0x000008a0
        /*0368*/ 	.word	0x000000ff
        /*036c*/ 	.word	0x000001a8
        /*0370*/ 	.short	0x0100
        /*0372*/ 	.byte	0x04
	.zero		1


	//   ....[40]....
        /*0374*/ 	.word	0x000008b0
        /*0378*/ 	.word	0x000000ff
        /*037c*/ 	.word	0x000000a0
        /*0380*/ 	.short	0x0100
        /*0382*/ 	.byte	0x04
	.zero		1


	//   ....[41]....
        /*0384*/ 	.word	0x000008c0
        /*0388*/ 	.word	0x000000ff
        /*038c*/ 	.word	0x000001b0
        /*0390*/ 	.short	0x0100
        /*0392*/ 	.byte	0x04
	.zero		1


	//   ....[42]....
        /*0394*/ 	.word	0x000008d0
        /*0398*/ 	.word	0x000000ff
        /*039c*/ 	.word	0x000000a8
        /*03a0*/ 	.short	0x0100
        /*03a2*/ 	.byte	0x04
	.zero		1


	//   ....[43]....
        /*03a4*/ 	.word	0x000008e0
        /*03a8*/ 	.word	0x000000ff
        /*03ac*/ 	.word	0x000001b8
        /*03b0*/ 	.short	0x0100
        /*03b2*/ 	.byte	0x04
	.zero		1


	//   ....[44]....
        /*03b4*/ 	.word	0x000008f0
        /*03b8*/ 	.word	0x000000ff
        /*03bc*/ 	.word	0x000000b0
        /*03c0*/ 	.short	0x0100
        /*03c2*/ 	.byte	0x04
	.zero		1


	//   ....[45]....
        /*03c4*/ 	.word	0x00000900
        /*03c8*/ 	.word	0x000000ff
        /*03cc*/ 	.word	0x000001c0
        /*03d0*/ 	.short	0x0100
        /*03d2*/ 	.byte	0x04
	.zero		1


	//   ....[46]....
        /*03d4*/ 	.word	0x00000910
        /*03d8*/ 	.word	0x000000ff
        /*03dc*/ 	.word	0x000000b8
        /*03e0*/ 	.short	0x0100
        /*03e2*/ 	.byte	0x04
	.zero		1


	//   ....[47]....
        /*03e4*/ 	.word	0x00000920
        /*03e8*/ 	.word	0x000000ff
        /*03ec*/ 	.word	0x000001c8
        /*03f0*/ 	.short	0x0100
        /*03f2*/ 	.byte	0x04
	.zero		1


	//   ....[48]....
        /*03f4*/ 	.word	0x00000930
        /*03f8*/ 	.word	0x000000ff
        /*03fc*/ 	.word	0x000000c0
        /*0400*/ 	.short	0x0100
        /*0402*/ 	.byte	0x04
	.zero		1


	//   ....[49]....
        /*0404*/ 	.word	0x00000940
        /*0408*/ 	.word	0x000000ff
        /*040c*/ 	.word	0x000001d0
        /*0410*/ 	.short	0x0100
        /*0412*/ 	.byte	0x04
	.zero		1


	//   ....[50]....
        /*0414*/ 	.word	0x00000950
        /*0418*/ 	.word	0x000000ff
        /*041c*/ 	.word	0x000000c8
        /*0420*/ 	.short	0x0100
        /*0422*/ 	.byte	0x04
	.zero		1


	//   ....[51]....
        /*0424*/ 	.word	0x00000960
        /*0428*/ 	.word	0x000000ff
        /*042c*/ 	.word	0x000001d8
        /*0430*/ 	.short	0x0100
        /*0432*/ 	.byte	0x04
	.zero		1


	//   ....[52]....
        /*0434*/ 	.word	0x00000970
        /*0438*/ 	.word	0x000000ff
        /*043c*/ 	.word	0x000000d0
        /*0440*/ 	.short	0x0100
        /*0442*/ 	.byte	0x04
	.zero		1


	//   ....[53]....
        /*0444*/ 	.word	0x00000980
        /*0448*/ 	.word	0x000000ff
        /*044c*/ 	.word	0x000001e0
        /*0450*/ 	.short	0x0100
        /*0452*/ 	.byte	0x04
	.zero		1


	//   ....[54]....
        /*0454*/ 	.word	0x00000990
        /*0458*/ 	.word	0x000000ff
        /*045c*/ 	.word	0x000000d8
        /*0460*/ 	.short	0x0100
        /*0462*/ 	.byte	0x04
	.zero		1


	//   ....[55]....
        /*0464*/ 	.word	0x000009a0
        /*0468*/ 	.word	0x000000ff
        /*046c*/ 	.word	0x000001e8
        /*0470*/ 	.short	0x0100
        /*0472*/ 	.byte	0x04
	.zero		1


	//   ....[56]....
        /*0474*/ 	.word	0x000009b0
        /*0478*/ 	.word	0x000000ff
        /*047c*/ 	.word	0x000000e0
        /*0480*/ 	.short	0x0100
        /*0482*/ 	.byte	0x04
	.zero		1


	//   ....[57]....
        /*0484*/ 	.word	0x000009c0
        /*0488*/ 	.word	0x000000ff
        /*048c*/ 	.word	0x000001f0
        /*0490*/ 	.short	0x0100
        /*0492*/ 	.byte	0x04
	.zero		1


	//   ....[58]....
        /*0494*/ 	.word	0x000009d0
        /*0498*/ 	.word	0x000000ff
        /*049c*/ 	.word	0x000000e8
        /*04a0*/ 	.short	0x0100
        /*04a2*/ 	.byte	0x04
	.zero		1


	//   ....[59]....
        /*04a4*/ 	.word	0x000009e0
        /*04a8*/ 	.word	0x000000ff
        /*04ac*/ 	.word	0x000001f8
        /*04b0*/ 	.short	0x0100
        /*04b2*/ 	.byte	0x04
	.zero		1


	//   ....[60]....
        /*04b4*/ 	.word	0x000009f0
        /*04b8*/ 	.word	0x000000ff
        /*04bc*/ 	.word	0x000000f0
        /*04c0*/ 	.short	0x0100
        /*04c2*/ 	.byte	0x04
	.zero		1


	//   ....[61]....
        /*04c4*/ 	.word	0x00000a00
        /*04c8*/ 	.word	0x000000ff
        /*04cc*/ 	.word	0x00000200
        /*04d0*/ 	.short	0x0100
        /*04d2*/ 	.byte	0x04
	.zero		1


	//   ....[62]....
        /*04d4*/ 	.word	0x00000a10
        /*04d8*/ 	.word	0x000000ff
        /*04dc*/ 	.word	0x000000f8
        /*04e0*/ 	.short	0x0100
        /*04e2*/ 	.byte	0x04
	.zero		1


	//   ....[63]....
        /*04e4*/ 	.word	0x00000a20
        /*04e8*/ 	.word	0x000000ff
        /*04ec*/ 	.word	0x00000208
        /*04f0*/ 	.short	0x0100
        /*04f2*/ 	.byte	0x04
	.zero		1


	//   ....[64]....
        /*04f4*/ 	.word	0x00000a30
        /*04f8*/ 	.word	0x000000ff
        /*04fc*/ 	.word	0x00000100
        /*0500*/ 	.short	0x0100
        /*0502*/ 	.byte	0x04
	.zero		1


	//   ....[65]....
        /*0504*/ 	.word	0x00000a40
        /*0508*/ 	.word	0x000000ff
        /*050c*/ 	.word	0x00000210
        /*0510*/ 	.short	0x0100
        /*0512*/ 	.byte	0x04
	.zero		1


	//   ....[66]....
        /*0514*/ 	.word	0x00000a50
        /*0518*/ 	.word	0x000000ff
        /*051c*/ 	.word	0x00000108
        /*0520*/ 	.short	0x0100
        /*0522*/ 	.byte	0x04
	.zero		1


	//   ....[67]....
        /*0524*/ 	.word	0x00000a60
        /*0528*/ 	.word	0x000000ff
        /*052c*/ 	.word	0x00000218
        /*0530*/ 	.short	0x0100
        /*0532*/ 	.byte	0x04
	.zero		1


	//   ....[68]....
        /*0534*/ 	.word	0x00000ba0
        /*0538*/ 	.word	0x000000ff
        /*053c*/ 	.word	0x00000220
        /*0540*/ 	.short	0x0100
        /*0542*/ 	.byte	0x04
	.zero		1


	//   ....[69]....
        /*0544*/ 	.word	0x00000bb0
        /*0548*/ 	.word	0x000000ff
        /*054c*/ 	.word	0x00000230
        /*0550*/ 	.short	0x0100
        /*0552*/ 	.byte	0x04
	.zero		1


	//   ....[70]....
        /*0554*/ 	.word	0x00000bc0
        /*0558*/ 	.word	0x000000ff
        /*055c*/ 	.word	0x00000228
        /*0560*/ 	.short	0x0100
        /*0562*/ 	.byte	0x04
	.zero		1


	//   ....[71]....
        /*0564*/ 	.word	0x00000bd0
        /*0568*/ 	.word	0x000000ff
        /*056c*/ 	.word	0x00000238
        /*0570*/ 	.short	0x0100
        /*0572*/ 	.byte	0x04
	.zero		1


	//   ....[72]....
        /*0574*/ 	.word	0x00000cc0
        /*0578*/ 	.word	0x000000ff
        /*057c*/ 	.word	0x00000240
        /*0580*/ 	.short	0x0100
        /*0582*/ 	.byte	0x06
	.zero		1


	//   ....[73]....
        /*0584*/ 	.word	0x00000cd0
        /*0588*/ 	.word	0x000000ff
        /*058c*/ 	.word	0x00000248
        /*0590*/ 	.short	0x0100
        /*0592*/ 	.byte	0x06
	.zero		1


	//   ....[74]....
        /*0594*/ 	.word	0x00000e10
        /*0598*/ 	.word	0x000000ff
        /*059c*/ 	.word	0x00000250
        /*05a0*/ 	.short	0x0100
        /*05a2*/ 	.byte	0x06
	.zero		1


	//   ....[75]....
        /*05a4*/ 	.word	0x00000e20
        /*05a8*/ 	.word	0x000000ff
        /*05ac*/ 	.word	0x00000260
        /*05b0*/ 	.short	0x0100
        /*05b2*/ 	.byte	0x06
	.zero		1


	//   ....[76]....
        /*05b4*/ 	.word	0x00000e30
        /*05b8*/ 	.word	0x000000ff
        /*05bc*/ 	.word	0x00000258
        /*05c0*/ 	.short	0x0100
        /*05c2*/ 	.byte	0x06
	.zero		1


	//   ....[77]....
        /*05c4*/ 	.word	0x00000e40
        /*05c8*/ 	.word	0x000000ff
        /*05cc*/ 	.word	0x00000268
        /*05d0*/ 	.short	0x0100
        /*05d2*/ 	.byte	0x06
	.zero		1


	//   ....[78]....
        /*05d4*/ 	.word	0x00000f70
        /*05d8*/ 	.word	0x000000ff
        /*05dc*/ 	.word	0x00000270
        /*05e0*/ 	.short	0x0100
        /*05e2*/ 	.byte	0x04
	.zero		1


	//   ....[79]....
        /*05e4*/ 	.word	0x00000f80
        /*05e8*/ 	.word	0x000000ff
        /*05ec*/ 	.word	0x00000290
        /*05f0*/ 	.short	0x0100
        /*05f2*/ 	.byte	0x04
	.zero		1


	//   ....[80]....
        /*05f4*/ 	.word	0x00000f90
        /*05f8*/ 	.word	0x000000ff
        /*05fc*/ 	.word	0x00000278
        /*0600*/ 	.short	0x0100
        /*0602*/ 	.byte	0x04
	.zero		1


	//   ....[81]....
        /*0604*/ 	.word	0x00000fa0
        /*0608*/ 	.word	0x000000ff
        /*060c*/ 	.word	0x00000298
        /*0610*/ 	.short	0x0100
        /*0612*/ 	.byte	0x04
	.zero		1


	//   ....[82]....
        /*0614*/ 	.word	0x00000fb0
        /*0618*/ 	.word	0x000000ff
        /*061c*/ 	.word	0x00000280
        /*0620*/ 	.short	0x0100
        /*0622*/ 	.byte	0x04
	.zero		1


	//   ....[83]....
        /*0624*/ 	.word	0x00000fc0
        /*0628*/ 	.word	0x000000ff
        /*062c*/ 	.word	0x000002a0
        /*0630*/ 	.short	0x0100
        /*0632*/ 	.byte	0x04
	.zero		1


	//   ....[84]....
        /*0634*/ 	.word	0x00000fd0
        /*0638*/ 	.word	0x000000ff
        /*063c*/ 	.word	0x00000288
        /*0640*/ 	.short	0x0100
        /*0642*/ 	.byte	0x04
	.zero		1


	//   ....[85]....
        /*0644*/ 	.word	0x00000fe0
        /*0648*/ 	.word	0x000000ff
        /*064c*/ 	.word	0x000002a8
        /*0650*/ 	.short	0x0100
        /*0652*/ 	.byte	0x04
	.zero		1


	//   ....[86]....
        /*0654*/ 	.word	0x000010d0
        /*0658*/ 	.word	0x000000ff
        /*065c*/ 	.word	0x000002b0
        /*0660*/ 	.short	0x0100
        /*0662*/ 	.byte	0x04
	.zero		1


	//   ....[87]....
        /*0664*/ 	.word	0x000010e0
        /*0668*/ 	.word	0x000000ff
        /*066c*/ 	.word	0x000002c0
        /*0670*/ 	.short	0x0100
        /*0672*/ 	.byte	0x04
	.zero		1


	//   ....[88]....
        /*0674*/ 	.word	0x000010f0
        /*0678*/ 	.word	0x000000ff
        /*067c*/ 	.word	0x000002b8
        /*0680*/ 	.short	0x0100
        /*0682*/ 	.byte	0x04
	.zero		1


	//   ....[89]....
        /*0684*/ 	.word	0x00001100
        /*0688*/ 	.word	0x000000ff
        /*068c*/ 	.word	0x000002c8
        /*0690*/ 	.short	0x0100
        /*0692*/ 	.byte	0x04
	.zero		1


	//   ....[90]....
        /*0694*/ 	.word	0x00001cb0
        /*0698*/ 	.word	0x00000000
        /*069c*/ 	.word	0x000002c0
        /*06a0*/ 	.short	0x010a
        /*06a2*/ 	.byte	0xff
	.zero		1


	//   ....[91]....
        /*06a4*/ 	.word	0x00001cd0
        /*06a8*/ 	.word	0x00000000
        /*06ac*/ 	.word	0x000002b0
        /*06b0*/ 	.short	0x0101
        /*06b2*/ 	.byte	0xff
	.zero		1


	//   ....[92]....
        /*06b4*/ 	.word	0x00001d90
        /*06b8*/ 	.word	0x000000ff
        /*06bc*/ 	.word	0x00000110
        /*06c0*/ 	.short	0x010a
        /*06c2*/ 	.byte	0x04
	.zero		1


	//   ....[93]....
        /*06c4*/ 	.word	0x00001e10
        /*06c8*/ 	.word	0x000000ff
        /*06cc*/ 	.word	0x00000110
        /*06d0*/ 	.short	0x010a
        /*06d2*/ 	.byte	0x21
	.zero		1


	//   ....[94]....
        /*06d4*/ 	.word	0x00001fa0
        /*06d8*/ 	.word	0x000000ff
        /*06dc*/ 	.word	0x00000110
        /*06e0*/ 	.short	0x010a
        /*06e2*/ 	.byte	0x08
	.zero		1


	//   ....[95]....
        /*06e4*/ 	.word	0x000020c0
        /*06e8*/ 	.word	0x000000ff
        /*06ec*/ 	.word	0x00000248
        /*06f0*/ 	.short	0x0101
        /*06f2*/ 	.byte	0x07
	.zero		1


	//   ....[96]....
        /*06f4*/ 	.word	0x000020e0
        /*06f8*/ 	.word	0x000000ff
        /*06fc*/ 	.word	0x00000110
        /*0700*/ 	.short	0x010a
        /*0702*/ 	.byte	0x04
	.zero		1


	//   ....[97]....
        /*0704*/ 	.word	0x00002160
        /*0708*/ 	.word	0x000000ff
        /*070c*/ 	.word	0x00000110
        /*0710*/ 	.short	0x010a
        /*0712*/ 	.byte	0x11
	.zero		1


	//   ....[98]....
        /*0714*/ 	.word	0x000022f0
        /*0718*/ 	.word	0x000000ff
        /*071c*/ 	.word	0x00000110
        /*0720*/ 	.short	0x010a
        /*0722*/ 	.byte	0x06
	.zero		1


	//   ....[99]....
        /*0724*/ 	.word	0x00002430
        /*0728*/ 	.word	0x00000003
        /*072c*/ 	.word	0x00000250
        /*0730*/ 	.short	0x010a
        /*0732*/ 	.byte	0xff
	.zero		1


	//   ....[100]....
        /*0734*/ 	.word	0x00002580
        /*0738*/ 	.word	0x00000000
        /*073c*/ 	.word	0x00000000
        /*0740*/ 	.short	0x0101
        /*0742*/ 	.byte	0xff
	.zero		1


	//   ....[101]....
        /*0744*/ 	.word	0x00002b20
        /*0748*/ 	.word	0x000000ff
        /*074c*/ 	.word	0x00000000
        /*0750*/ 	.short	0x010a
        /*0752*/ 	.byte	0x04
	.zero		1


	//   ....[102]....
        /*0754*/ 	.word	0x00002bb0
        /*0758*/ 	.word	0x000000ff
        /*075c*/ 	.word	0x00000000
        /*0760*/ 	.short	0x010a
        /*0762*/ 	.byte	0x05
	.zero		1


	//   ....[103]....
        /*0764*/ 	.word	0x00002c40
        /*0768*/ 	.word	0x000000ff
        /*076c*/ 	.word	0x00000000
        /*0770*/ 	.short	0x010a
        /*0772*/ 	.byte	0x05
	.zero		1


	//   ....[104]....
        /*0774*/ 	.word	0x00002cd0
        /*0778*/ 	.word	0x000000ff
        /*077c*/ 	.word	0x00000000
        /*0780*/ 	.short	0x010a
        /*0782*/ 	.byte	0x05
	.zero		1


	//   ....[105]....
        /*0784*/ 	.word	0x00002d60
        /*0788*/ 	.word	0x000000ff
        /*078c*/ 	.word	0x00000000
        /*0790*/ 	.short	0x010a
        /*0792*/ 	.byte	0x05
	.zero		1


	//   ....[106]....
        /*0794*/ 	.word	0x00002df0
        /*0798*/ 	.word	0x000000ff
        /*079c*/ 	.word	0x00000000
        /*07a0*/ 	.short	0x010a
        /*07a2*/ 	.byte	0x05
	.zero		1


	//   ....[107]....
        /*07a4*/ 	.word	0x00002e80
        /*07a8*/ 	.word	0x000000ff
        /*07ac*/ 	.word	0x00000000
        /*07b0*/ 	.short	0x010a
        /*07b2*/ 	.byte	0x05
	.zero		1


	//   ....[108]....
        /*07b4*/ 	.word	0x00002f10
        /*07b8*/ 	.word	0x000000ff
        /*07bc*/ 	.word	0x00000000
        /*07c0*/ 	.short	0x010a
        /*07c2*/ 	.byte	0x05
	.zero		1


	//   ....[109]....
        /*07c4*/ 	.word	0x00002fa0
        /*07c8*/ 	.word	0x000000ff
        /*07cc*/ 	.word	0x00000000
        /*07d0*/ 	.short	0x010a
        /*07d2*/ 	.byte	0x05
	.zero		1


	//   ....[110]....
        /*07d4*/ 	.word	0x00003030
        /*07d8*/ 	.word	0x000000ff
        /*07dc*/ 	.word	0x00000000
        /*07e0*/ 	.short	0x010a
        /*07e2*/ 	.byte	0x05
	.zero		1


	//   ....[111]....
        /*07e4*/ 	.word	0x000030c0
        /*07e8*/ 	.word	0x000000ff
        /*07ec*/ 	.word	0x00000000
        /*07f0*/ 	.short	0x010a
        /*07f2*/ 	.byte	0x05
	.zero		1


	//   ....[112]....
        /*07f4*/ 	.word	0x00003150
        /*07f8*/ 	.word	0x000000ff
        /*07fc*/ 	.word	0x00000000
        /*0800*/ 	.short	0x010a
        /*0802*/ 	.byte	0x05
	.zero		1


	//   ....[113]....
        /*0804*/ 	.word	0x000031e0
        /*0808*/ 	.word	0x000000ff
        /*080c*/ 	.word	0x00000000
        /*0810*/ 	.short	0x010a
        /*0812*/ 	.byte	0x05
	.zero		1


	//   ....[114]....
        /*0814*/ 	.word	0x00003270
        /*0818*/ 	.word	0x000000ff
        /*081c*/ 	.word	0x00000000
        /*0820*/ 	.short	0x010a
        /*0822*/ 	.byte	0x05
	.zero		1


	//   ....[115]....
        /*0824*/ 	.word	0x00003300
        /*0828*/ 	.word	0x000000ff
        /*082c*/ 	.word	0x00000000
        /*0830*/ 	.short	0x010a
        /*0832*/ 	.byte	0x05
	.zero		1


	//   ....[116]....
        /*0834*/ 	.word	0x00003390
        /*0838*/ 	.word	0x000000ff
        /*083c*/ 	.word	0x00000000
        /*0840*/ 	.short	0x010a
        /*0842*/ 	.byte	0x05
	.zero		1


	//   ....[117]....
        /*0844*/ 	.word	0x00003420
        /*0848*/ 	.word	0x000000ff
        /*084c*/ 	.word	0x00000000
        /*0850*/ 	.short	0x010a
        /*0852*/ 	.byte	0x05
	.zero		1


	//   ....[118]....
        /*0854*/ 	.word	0x000034b0
        /*0858*/ 	.word	0x000000ff
        /*085c*/ 	.word	0x00000000
        /*0860*/ 	.short	0x010a
        /*0862*/ 	.byte	0x05
	.zero		1


	//   ....[119]....
        /*0864*/ 	.word	0x00003540
        /*0868*/ 	.word	0x000000ff
        /*086c*/ 	.word	0x00000000
        /*0870*/ 	.short	0x010a
        /*0872*/ 	.byte	0x05
	.zero		1


	//   ....[120]....
        /*0874*/ 	.word	0x000035d0
        /*0878*/ 	.word	0x000000ff
        /*087c*/ 	.word	0x00000000
        /*0880*/ 	.short	0x010a
        /*0882*/ 	.byte	0x05
	.zero		1


	//   ....[121]....
        /*0884*/ 	.word	0x00003660
        /*0888*/ 	.word	0x000000ff
        /*088c*/ 	.word	0x00000000
        /*0890*/ 	.short	0x010a
        /*0892*/ 	.byte	0x05
	.zero		1


	//   ....[122]....
        /*0894*/ 	.word	0x000036f0
        /*0898*/ 	.word	0x000000ff
        /*089c*/ 	.word	0x00000000
        /*08a0*/ 	.short	0x010a
        /*08a2*/ 	.byte	0x05
	.zero		1


	//   ....[123]....
        /*08a4*/ 	.word	0x00003780
        /*08a8*/ 	.word	0x000000ff
        /*08ac*/ 	.word	0x00000000
        /*08b0*/ 	.short	0x010a
        /*08b2*/ 	.byte	0x05
	.zero		1


	//   ....[124]....
        /*08b4*/ 	.word	0x00003810
        /*08b8*/ 	.word	0x000000ff
        /*08bc*/ 	.word	0x00000000
        /*08c0*/ 	.short	0x010a
        /*08c2*/ 	.byte	0x05
	.zero		1


	//   ....[125]....
        /*08c4*/ 	.word	0x000038a0
        /*08c8*/ 	.word	0x000000ff
        /*08cc*/ 	.word	0x00000000
        /*08d0*/ 	.short	0x010a
        /*08d2*/ 	.byte	0x05
	.zero		1


	//   ....[126]....
        /*08d4*/ 	.word	0x00003930
        /*08d8*/ 	.word	0x000000ff
        /*08dc*/ 	.word	0x00000000
        /*08e0*/ 	.short	0x010a
        /*08e2*/ 	.byte	0x05
	.zero		1


	//   ....[127]....
        /*08e4*/ 	.word	0x000039c0
        /*08e8*/ 	.word	0x000000ff
        /*08ec*/ 	.word	0x00000000
        /*08f0*/ 	.short	0x010a
        /*08f2*/ 	.byte	0x05
	.zero		1


	//   ....[128]....
        /*08f4*/ 	.word	0x00003a50
        /*08f8*/ 	.word	0x000000ff
        /*08fc*/ 	.word	0x00000000
        /*0900*/ 	.short	0x010a
        /*0902*/ 	.byte	0x05
	.zero		1


	//   ....[129]....
        /*0904*/ 	.word	0x00003ae0
        /*0908*/ 	.word	0x000000ff
        /*090c*/ 	.word	0x00000000
        /*0910*/ 	.short	0x010a
        /*0912*/ 	.byte	0x05
	.zero		1


	//   ....[130]....
        /*0914*/ 	.word	0x00003b70
        /*0918*/ 	.word	0x000000ff
        /*091c*/ 	.word	0x00000000
        /*0920*/ 	.short	0x010a
        /*0922*/ 	.byte	0x05
	.zero		1


	//   ....[131]....
        /*0924*/ 	.word	0x00003c00
        /*0928*/ 	.word	0x000000ff
        /*092c*/ 	.word	0x00000000
        /*0930*/ 	.short	0x010a
        /*0932*/ 	.byte	0x05
	.zero		1


	//   ....[132]....
        /*0934*/ 	.word	0x00003c90
        /*0938*/ 	.word	0x000000ff
        /*093c*/ 	.word	0x00000000
        /*0940*/ 	.short	0x010a
        /*0942*/ 	.byte	0x05
	.zero		1


	//   ....[133]....
        /*0944*/ 	.word	0x00003d20
        /*0948*/ 	.word	0x000000ff
        /*094c*/ 	.word	0x00000000
        /*0950*/ 	.short	0x010a
        /*0952*/ 	.byte	0x05
	.zero		1


	//   ....[134]....
        /*0954*/ 	.word	0x00003dc0
        /*0958*/ 	.word	0x00000000
        /*095c*/ 	.word	0x00000000
        /*0960*/ 	.short	0x010a
        /*0962*/ 	.byte	0xff
	.zero		1


	//   ....[135]....
        /*0964*/ 	.word	0x00003f00
        /*0968*/ 	.word	0x00000002
        /*096c*/ 	.word	0x000002b0
        /*0970*/ 	.short	0x010a
        /*0972*/ 	.byte	0xff
	.zero		1


	//   ....[136]....
        /*0974*/ 	.word	0x00003f60
        /*0978*/ 	.word	0x00000004
        /*097c*/ 	.word	0x00000000
        /*0980*/ 	.short	0x0101
        /*0982*/ 	.byte	0xff
	.zero		1


	//   ....[137]....
        /*0984*/ 	.word	0x00003f80
        /*0988*/ 	.word	0x000000ff
        /*098c*/ 	.word	0x00000260
        /*0990*/ 	.short	0x010a
        /*0992*/ 	.byte	0x04
	.zero		1


	//   ....[138]....
        /*0994*/ 	.word	0x000040a0
        /*0998*/ 	.word	0x00000002
        /*099c*/ 	.word	0x00000250
        /*09a0*/ 	.short	0x010a
        /*09a2*/ 	.byte	0xff
	.zero		1


	//   ....[139]....
        /*09a4*/ 	.word	0x000041b0
        /*09a8*/ 	.word	0x00000002
        /*09ac*/ 	.word	0x00000000
        /*09b0*/ 	.short	0x0101
        /*09b2*/ 	.byte	0xff
	.zero		1


	//   ....[140]....
        /*09b4*/ 	.word	0x00004240
        /*09b8*/ 	.word	0x000000ff
        /*09bc*/ 	.word	0x00000260
        /*09c0*/ 	.short	0x0106
        /*09c2*/ 	.byte	0x04
	.zero		1


	//   ....[141]....
        /*09c4*/ 	.word	0x00004260
        /*09c8*/ 	.word	0x000000ff
        /*09cc*/ 	.word	0x00000260
        /*09d0*/ 	.short	0x010a
        /*09d2*/ 	.byte	0x04
	.zero		1


	//   ....[142]....
        /*09d4*/ 	.word	0x000042f0
        /*09d8*/ 	.word	0x000000ff
        /*09dc*/ 	.word	0x00000260
        /*09e0*/ 	.short	0x0106
        /*09e2*/ 	.byte	0x07
	.zero		1


	//   ....[143]....
        /*09e4*/ 	.word	0x00004330
        /*09e8*/ 	.word	0x00000000
        /*09ec*/ 	.word	0x00000260
        /*09f0*/ 	.short	0x010a
        /*09f2*/ 	.byte	0xff
	.zero		1


	//   ....[144]....
        /*09f4*/ 	.word	0x00004830
        /*09f8*/ 	.word	0x00000000
        /*09fc*/ 	.word	0x00000250
        /*0a00*/ 	.short	0x010a
        /*0a02*/ 	.byte	0xff
	.zero		1


	//   ....[145]....
        /*0a04*/ 	.word	0x00004930
        /*0a08*/ 	.word	0x00000003
        /*0a0c*/ 	.word	0x00000000
        /*0a10*/ 	.short	0x0101
        /*0a12*/ 	.byte	0xff
	.zero		1


	//   ....[146]....
        /*0a14*/ 	.word	0x00004940
        /*0a18*/ 	.word	0x000000ff
        /*0a1c*/ 	.word	0x00000000
        /*0a20*/ 	.short	0x010a
        /*0a22*/ 	.byte	0x04
	.zero		1


	//   ....[147]....
        /*0a24*/ 	.word	0x00004960
        /*0a28*/ 	.word	0x000000ff
        /*0a2c*/ 	.word	0x00000290
        /*0a30*/ 	.short	0x010a
        /*0a32*/ 	.byte	0x13
	.zero		1


	//   ....[148]....
        /*0a34*/ 	.word	0x00004aa0
        /*0a38*/ 	.word	0x000000ff
        /*0a3c*/ 	.word	0x00000000
        /*0a40*/ 	.short	0x010a
        /*0a42*/ 	.byte	0x06
	.zero		1


	//   ....[149]....
        /*0a44*/ 	.word	0x00004ba0
        /*0a48*/ 	.word	0x000000ff
        /*0a4c*/ 	.word	0x00000000
        /*0a50*/ 	.short	0x010a
        /*0a52*/ 	.byte	0x04
	.zero		1


	//   ....[150]....
        /*0a54*/ 	.word	0x00004d80
        /*0a58*/ 	.word	0x000000ff
        /*0a5c*/ 	.word	0x00000000
        /*0a60*/ 	.short	0x010a
        /*0a62*/ 	.byte	0x04
	.zero		1


	//   ....[151]....
        /*0a64*/ 	.word	0x00004e10
        /*0a68*/ 	.word	0x000000ff
        /*0a6c*/ 	.word	0x00000000
        /*0a70*/ 	.short	0x010a
        /*0a72*/ 	.byte	0x05
	.zero		1


	//   ....[152]....
        /*0a74*/ 	.word	0x00004ea0
        /*0a78*/ 	.word	0x000000ff
        /*0a7c*/ 	.word	0x00000000
        /*0a80*/ 	.short	0x010a
        /*0a82*/ 	.byte	0x05
	.zero		1


	//   ....[153]....
        /*0a84*/ 	.word	0x00004f30
        /*0a88*/ 	.word	0x000000ff
        /*0a8c*/ 	.word	0x00000000
        /*0a90*/ 	.short	0x010a
        /*0a92*/ 	.byte	0x04
	.zero		1


	//   ....[154]....
        /*0a94*/ 	.word	0x00005400
        /*0a98*/ 	.word	0x0000000c
        /*0a9c*/ 	.word	0x00000250
        /*0aa0*/ 	.short	0x010a
        /*0aa2*/ 	.byte	0xff
	.zero		1


	//   ....[155]....
        /*0aa4*/ 	.word	0x00005570
        /*0aa8*/ 	.word	0x00000000
        /*0aac*/ 	.word	0x00000000
        /*0ab0*/ 	.short	0x0101
        /*0ab2*/ 	.byte	0xff
	.zero		1


	//   ....[156]....
        /*0ab4*/ 	.word	0x00005a00
        /*0ab8*/ 	.word	0x000000ff
        /*0abc*/ 	.word	0x00000248
        /*0ac0*/ 	.short	0x010a
        /*0ac2*/ 	.byte	0x15
	.zero		1


	//   ....[157]....
        /*0ac4*/ 	.word	0x00005b80
        /*0ac8*/ 	.word	0x000000ff
        /*0acc*/ 	.word	0x00000230
        /*0ad0*/ 	.short	0x010a
        /*0ad2*/ 	.byte	0x15
	.zero		1


	//   ....[158]....
        /*0ad4*/ 	.word	0x00005cf0
        /*0ad8*/ 	.word	0x000000ff
        /*0adc*/ 	.word	0x00000220
        /*0ae0*/ 	.short	0x010b
        /*0ae2*/ 	.byte	0x15
	.zero		1


	//   ....[159]....
        /*0ae4*/ 	.word	0x00005d00
        /*0ae8*/ 	.word	0x000000ff
        /*0aec*/ 	.word	0x00000000
        /*0af0*/ 	.short	0x0101
        /*0af2*/ 	.byte	0x22
	.zero		1


	//   ....[160]....
        /*0af4*/ 	.word	0x00005d10
        /*0af8*/ 	.word	0x000000ff
        /*0afc*/ 	.word	0x00000238
        /*0b00*/ 	.short	0x010a
        /*0b02*/ 	.byte	0x15
	.zero		1


	//   ....[161]....
        /*0b04*/ 	.word	0x00005ef0
        /*0b08*/ 	.word	0x000000ff
        /*0b0c*/ 	.word	0x00000228
        /*0b10*/ 	.short	0x010b
        /*0b12*/ 	.byte	0x15
	.zero		1


	//   ....[162]....
        /*0b14*/ 	.word	0x00005f00
        /*0b18*/ 	.word	0x000000ff
        /*0b1c*/ 	.word	0x00000000
        /*0b20*/ 	.short	0x0101
        /*0b22*/ 	.byte	0x21
	.zero		1


	//   ....[163]....
        /*0b24*/ 	.word	0x00005f30
        /*0b28*/ 	.word	0x000000ff
        /*0b2c*/ 	.word	0x00000230
        /*0b30*/ 	.short	0x010a
        /*0b32*/ 	.byte	0x15
	.zero		1


	//   ....[164]....
        /*0b34*/ 	.word	0x00005f70
        /*0b38*/ 	.word	0x00000000
        /*0b3c*/ 	.word	0x00000238
        /*0b40*/ 	.short	0x010a
        /*0b42*/ 	.byte	0xff
	.zero		1


	//   ....[165]....
        /*0b44*/ 	.word	0x000062a0
        /*0b48*/ 	.word	0x00000003
        /*0b4c*/ 	.word	0x00000250
        /*0b50*/ 	.short	0x010a
        /*0b52*/ 	.byte	0xff
	.zero		1


	//   ....[166]....
        /*0b54*/ 	.word	0x00006420
        /*0b58*/ 	.word	0x00000000
        /*0b5c*/ 	.word	0x00000000
        /*0b60*/ 	.short	0x0101
        /*0b62*/ 	.byte	0xff
	.zero		1


	//   ....[167]....
        /*0b64*/ 	.word	0x00006f60
        /*0b68*/ 	.word	0x00000002
        /*0b6c*/ 	.word	0x00000220
        /*0b70*/ 	.short	0x010a
        /*0b72*/ 	.byte	0xff
	.zero		1


	//   ....[168]....
        /*0b74*/ 	.word	0x00006fd0
        /*0b78*/ 	.word	0x00000064
        /*0b7c*/ 	.word	0x00000270
        /*0b80*/ 	.short	0x010a
        /*0b82*/ 	.byte	0xff
	.zero		1


	//   ....[169]....
        /*0b84*/ 	.word	0x000070c0
        /*0b88*/ 	.word	0x00000002
        /*0b8c*/ 	.word	0x00000220
        /*0b90*/ 	.short	0x010a
        /*0b92*/ 	.byte	0xff
	.zero		1


	//   ....[170]....
        /*0b94*/ 	.word	0x000071d0
        /*0b98*/ 	.word	0x00000000
        /*0b9c*/ 	.word	0x00000000
        /*0ba0*/ 	.short	0x0101
        /*0ba2*/ 	.byte	0xff
	.zero		1


	//   ....[171]....
        /*0ba4*/ 	.word	0x00007250
        /*0ba8*/ 	.word	0x00000064
        /*0bac*/ 	.word	0x00000270
        /*0bb0*/ 	.short	0x010a
        /*0bb2*/ 	.byte	0xff
	.zero		1


	//   ....[172]....
        /*0bb4*/ 	.word	0x00007da0
        /*0bb8*/ 	.word	0x0000006d
        /*0bbc*/ 	.word	0x00000220
        /*0bc0*/ 	.short	0x010a
        /*0bc2*/ 	.byte	0xff
	.zero		1


	//   ....[173]....
        /*0bc4*/ 	.word	0x00007e70
        /*0bc8*/ 	.word	0x0000006d
        /*0bcc*/ 	.word	0x00000220
        /*0bd0*/ 	.short	0x010a
        /*0bd2*/ 	.byte	0xff
	.zero		1


	//   ....[174]....
        /*0bd4*/ 	.word	0x00007f80
        /*0bd8*/ 	.word	0x00000000
        /*0bdc*/ 	.word	0x00000000
        /*0be0*/ 	.short	0x0101
        /*0be2*/ 	.byte	0xff
	.zero		1


	//   ....[175]....
        /*0be4*/ 	.word	0x00008410
        /*0be8*/ 	.word	0x000000ff
        /*0bec*/ 	.word	0x00000000
        /*0bf0*/ 	.short	0x0101
        /*0bf2*/ 	.byte	0x04
	.zero		1


	//   ....[176]....
        /*0bf4*/ 	.word	0x00008c20
        /*0bf8*/ 	.word	0x00000000
        /*0bfc*/ 	.word	0x000002c0
        /*0c00*/ 	.short	0x010a
        /*0c02*/ 	.byte	0xff
	.zero		1


	//   ....[177]....
        /*0c04*/ 	.word	0x00008c80
        /*0c08*/ 	.word	0x00000000
        /*0c0c*/ 	.word	0x00000110
        /*0c10*/ 	.short	0x010a
        /*0c12*/ 	.byte	0xff
	.zero		1


	//   ....[178]....
        /*0c14*/ 	.word	0x00008ce0
        /*0c18*/ 	.word	0x00000000
        /*0c1c*/ 	.word	0x00000110
        /*0c20*/ 	.short	0x010a
        /*0c22*/ 	.byte	0xff
	.zero		1


	//   ....[179]....
        /*0c24*/ 	.word	0x00008d30
        /*0c28*/ 	.word	0x00000003
        /*0c2c*/ 	.word	0x00000250
        /*0c30*/ 	.short	0x010a
        /*0c32*/ 	.byte	0xff
	.zero		1


	//   ....[180]....
        /*0c34*/ 	.word	0x00008d90
        /*0c38*/ 	.word	0x00000000
        /*0c3c*/ 	.word	0x00000000
        /*0c40*/ 	.short	0x010a
        /*0c42*/ 	.byte	0xff
	.zero		1


	//   ....[181]....
        /*0c44*/ 	.word	0x00008df0
        /*0c48*/ 	.word	0x00000000
        /*0c4c*/ 	.word	0x00000000
        /*0c50*/ 	.short	0x010a
        /*0c52*/ 	.byte	0xff
	.zero		1


	//   ....[182]....
        /*0c54*/ 	.word	0x00008e50
        /*0c58*/ 	.word	0x00000000
        /*0c5c*/ 	.word	0x00000000
        /*0c60*/ 	.short	0x010a
        /*0c62*/ 	.byte	0xff
	.zero		1


	//   ....[183]....
        /*0c64*/ 	.word	0x00008eb0
        /*0c68*/ 	.word	0x00000000
        /*0c6c*/ 	.word	0x00000000
        /*0c70*/ 	.short	0x010a
        /*0c72*/ 	.byte	0xff
	.zero		1


	//   ....[184]....
        /*0c74*/ 	.word	0x00008f10
        /*0c78*/ 	.word	0x00000000
        /*0c7c*/ 	.word	0x00000000
        /*0c80*/ 	.short	0x010a
        /*0c82*/ 	.byte	0xff
	.zero		1


	//   ....[185]....
        /*0c84*/ 	.word	0x00008f70
        /*0c88*/ 	.word	0x00000000
        /*0c8c*/ 	.word	0x00000000
        /*0c90*/ 	.short	0x010a
        /*0c92*/ 	.byte	0xff
	.zero		1


	//   ....[186]....
        /*0c94*/ 	.word	0x00008fd0
        /*0c98*/ 	.word	0x00000000
        /*0c9c*/ 	.word	0x00000000
        /*0ca0*/ 	.short	0x010a
        /*0ca2*/ 	.byte	0xff
	.zero		1


	//   ....[187]....
        /*0ca4*/ 	.word	0x00009030
        /*0ca8*/ 	.word	0x00000000
        /*0cac*/ 	.word	0x00000000
        /*0cb0*/ 	.short	0x010a
        /*0cb2*/ 	.byte	0xff
	.zero		1


	//   ....[188]....
        /*0cb4*/ 	.word	0x00009090
        /*0cb8*/ 	.word	0x00000000
        /*0cbc*/ 	.word	0x00000000
        /*0cc0*/ 	.short	0x010a
        /*0cc2*/ 	.byte	0xff
	.zero		1


	//   ....[189]....
        /*0cc4*/ 	.word	0x000090f0
        /*0cc8*/ 	.word	0x00000000
        /*0ccc*/ 	.word	0x00000000
        /*0cd0*/ 	.short	0x010a
        /*0cd2*/ 	.byte	0xff
	.zero		1


	//   ....[190]....
        /*0cd4*/ 	.word	0x00009150
        /*0cd8*/ 	.word	0x00000000
        /*0cdc*/ 	.word	0x00000000
        /*0ce0*/ 	.short	0x010a
        /*0ce2*/ 	.byte	0xff
	.zero		1


	//   ....[191]....
        /*0ce4*/ 	.word	0x000091b0
        /*0ce8*/ 	.word	0x00000000
        /*0cec*/ 	.word	0x00000000
        /*0cf0*/ 	.short	0x010a
        /*0cf2*/ 	.byte	0xff
	.zero		1


	//   ....[192]....
        /*0cf4*/ 	.word	0x00009210
        /*0cf8*/ 	.word	0x00000000
        /*0cfc*/ 	.word	0x00000000
        /*0d00*/ 	.short	0x010a
        /*0d02*/ 	.byte	0xff
	.zero		1


	//   ....[193]....
        /*0d04*/ 	.word	0x00009270
        /*0d08*/ 	.word	0x00000000
        /*0d0c*/ 	.word	0x00000000
        /*0d10*/ 	.short	0x010a
        /*0d12*/ 	.byte	0xff
	.zero		1


	//   ....[194]....
        /*0d14*/ 	.word	0x000092d0
        /*0d18*/ 	.word	0x00000000
        /*0d1c*/ 	.word	0x00000000
        /*0d20*/ 	.short	0x010a
        /*0d22*/ 	.byte	0xff
	.zero		1


	//   ....[195]....
        /*0d24*/ 	.word	0x00009330
        /*0d28*/ 	.word	0x00000000
        /*0d2c*/ 	.word	0x00000000
        /*0d30*/ 	.short	0x010a
        /*0d32*/ 	.byte	0xff
	.zero		1


	//   ....[196]....
        /*0d34*/ 	.word	0x00009390
        /*0d38*/ 	.word	0x00000000
        /*0d3c*/ 	.word	0x00000000
        /*0d40*/ 	.short	0x010a
        /*0d42*/ 	.byte	0xff
	.zero		1


	//   ....[197]....
        /*0d44*/ 	.word	0x000093f0
        /*0d48*/ 	.word	0x00000000
        /*0d4c*/ 	.word	0x00000000
        /*0d50*/ 	.short	0x010a
        /*0d52*/ 	.byte	0xff
	.zero		1


	//   ....[198]....
        /*0d54*/ 	.word	0x00009450
        /*0d58*/ 	.word	0x00000000
        /*0d5c*/ 	.word	0x00000000
        /*0d60*/ 	.short	0x010a
        /*0d62*/ 	.byte	0xff
	.zero		1


	//   ....[199]....
        /*0d64*/ 	.word	0x000094b0
        /*0d68*/ 	.word	0x00000000
        /*0d6c*/ 	.word	0x00000000
        /*0d70*/ 	.short	0x010a
        /*0d72*/ 	.byte	0xff
	.zero		1


	//   ....[200]....
        /*0d74*/ 	.word	0x00009510
        /*0d78*/ 	.word	0x00000000
        /*0d7c*/ 	.word	0x00000000
        /*0d80*/ 	.short	0x010a
        /*0d82*/ 	.byte	0xff
	.zero		1


	//   ....[201]....
        /*0d84*/ 	.word	0x00009570
        /*0d88*/ 	.word	0x00000000
        /*0d8c*/ 	.word	0x00000000
        /*0d90*/ 	.short	0x010a
        /*0d92*/ 	.byte	0xff
	.zero		1


	//   ....[202]....
        /*0d94*/ 	.word	0x000095d0
        /*0d98*/ 	.word	0x00000000
        /*0d9c*/ 	.word	0x00000000
        /*0da0*/ 	.short	0x010a
        /*0da2*/ 	.byte	0xff
	.zero		1


	//   ....[203]....
        /*0da4*/ 	.word	0x00009630
        /*0da8*/ 	.word	0x00000000
        /*0dac*/ 	.word	0x00000000
        /*0db0*/ 	.short	0x010a
        /*0db2*/ 	.byte	0xff
	.zero		1


	//   ....[204]....
        /*0db4*/ 	.word	0x00009690
        /*0db8*/ 	.word	0x00000000
        /*0dbc*/ 	.word	0x00000000
        /*0dc0*/ 	.short	0x010a
        /*0dc2*/ 	.byte	0xff
	.zero		1


	//   ....[205]....
        /*0dc4*/ 	.word	0x000096f0
        /*0dc8*/ 	.word	0x00000000
        /*0dcc*/ 	.word	0x00000000
        /*0dd0*/ 	.short	0x010a
        /*0dd2*/ 	.byte	0xff
	.zero		1


	//   ....[206]....
        /*0dd4*/ 	.word	0x00009750
        /*0dd8*/ 	.word	0x00000000
        /*0ddc*/ 	.word	0x00000000
        /*0de0*/ 	.short	0x010a
        /*0de2*/ 	.byte	0xff
	.zero		1


	//   ....[207]....
        /*0de4*/ 	.word	0x000097b0
        /*0de8*/ 	.word	0x00000000
        /*0dec*/ 	.word	0x00000000
        /*0df0*/ 	.short	0x010a
        /*0df2*/ 	.byte	0xff
	.zero		1


	//   ....[208]....
        /*0df4*/ 	.word	0x00009810
        /*0df8*/ 	.word	0x00000000
        /*0dfc*/ 	.word	0x00000000
        /*0e00*/ 	.short	0x010a
        /*0e02*/ 	.byte	0xff
	.zero		1


	//   ....[209]....
        /*0e04*/ 	.word	0x00009870
        /*0e08*/ 	.word	0x00000000
        /*0e0c*/ 	.word	0x00000000
        /*0e10*/ 	.short	0x010a
        /*0e12*/ 	.byte	0xff
	.zero		1


	//   ....[210]....
        /*0e14*/ 	.word	0x000098d0
        /*0e18*/ 	.word	0x00000000
        /*0e1c*/ 	.word	0x00000000
        /*0e20*/ 	.short	0x010a
        /*0e22*/ 	.byte	0xff
	.zero		1


	//   ....[211]....
        /*0e24*/ 	.word	0x00009930
        /*0e28*/ 	.word	0x00000000
        /*0e2c*/ 	.word	0x00000000
        /*0e30*/ 	.short	0x010a
        /*0e32*/ 	.byte	0xff
	.zero		1


	//   ....[212]....
        /*0e34*/ 	.word	0x00009990
        /*0e38*/ 	.word	0x00000000
        /*0e3c*/ 	.word	0x00000000
        /*0e40*/ 	.short	0x010a
        /*0e42*/ 	.byte	0xff
	.zero		1


	//   ....[213]....
        /*0e44*/ 	.word	0x000099e0
        /*0e48*/ 	.word	0x00000002
        /*0e4c*/ 	.word	0x000002b0
        /*0e50*/ 	.short	0x010a
        /*0e52*/ 	.byte	0xff
	.zero		1


	//   ....[214]....
        /*0e54*/ 	.word	0x00009a40
        /*0e58*/ 	.word	0x00000002
        /*0e5c*/ 	.word	0x00000260
        /*0e60*/ 	.short	0x010a
        /*0e62*/ 	.byte	0xff
	.zero		1


	//   ....[215]....
        /*0e64*/ 	.word	0x00009a90
        /*0e68*/ 	.word	0x00000002
        /*0e6c*/ 	.word	0x00000250
        /*0e70*/ 	.short	0x010a
        /*0e72*/ 	.byte	0xff
	.zero		1


	//   ....[216]....
        /*0e74*/ 	.word	0x00009af0
        /*0e78*/ 	.word	0x00000000
        /*0e7c*/ 	.word	0x00000260
        /*0e80*/ 	.short	0x010a
        /*0e82*/ 	.byte	0xff
	.zero		1


	//   ....[217]....
        /*0e84*/ 	.word	0x00009b40
        /*0e88*/ 	.word	0x00000000
        /*0e8c*/ 	.word	0x00000250
        /*0e90*/ 	.short	0x010a
        /*0e92*/ 	.byte	0xff
	.zero		1


	//   ....[218]....
        /*0e94*/ 	.word	0x00009ba0
        /*0e98*/ 	.word	0x00000003
        /*0e9c*/ 	.word	0x00000290
        /*0ea0*/ 	.short	0x010a
        /*0ea2*/ 	.byte	0xff
	.zero		1


	//   ....[219]....
        /*0ea4*/ 	.word	0x00009c00
        /*0ea8*/ 	.word	0x00000000
        /*0eac*/ 	.word	0x00000000
        /*0eb0*/ 	.short	0x010a
        /*0eb2*/ 	.byte	0xff
	.zero		1


	//   ....[220]....
        /*0eb4*/ 	.word	0x00009c60
        /*0eb8*/ 	.word	0x00000000
        /*0ebc*/ 	.word	0x00000000
        /*0ec0*/ 	.short	0x010a
        /*0ec2*/ 	.byte	0xff
	.zero		1


	//   ....[221]....
        /*0ec4*/ 	.word	0x00009cc0
        /*0ec8*/ 	.word	0x00000000
        /*0ecc*/ 	.word	0x00000000
        /*0ed0*/ 	.short	0x010a
        /*0ed2*/ 	.byte	0xff
	.zero		1


	//   ....[222]....
        /*0ed4*/ 	.word	0x00009d20
        /*0ed8*/ 	.word	0x00000000
        /*0edc*/ 	.word	0x00000000
        /*0ee0*/ 	.short	0x010a
        /*0ee2*/ 	.byte	0xff
	.zero		1


	//   ....[223]....
        /*0ee4*/ 	.word	0x00009d80
        /*0ee8*/ 	.word	0x00000000
        /*0eec*/ 	.word	0x00000000
        /*0ef0*/ 	.short	0x010a
        /*0ef2*/ 	.byte	0xff
	.zero		1


	//   ....[224]....
        /*0ef4*/ 	.word	0x00009dd0
        /*0ef8*/ 	.word	0x0000000c
        /*0efc*/ 	.word	0x00000250
        /*0f00*/ 	.short	0x010a
        /*0f02*/ 	.byte	0xff
	.zero		1


	//   ....[225]....
        /*0f04*/ 	.word	0x00009e30
        /*0f08*/ 	.word	0x00000000
        /*0f0c*/ 	.word	0x00000248
        /*0f10*/ 	.short	0x010a
        /*0f12*/ 	.byte	0xff
	.zero		1


	//   ....[226]....
        /*0f14*/ 	.word	0x00009e90
        /*0f18*/ 	.word	0x00000000
        /*0f1c*/ 	.word	0x00000230
        /*0f20*/ 	.short	0x010a
        /*0f22*/ 	.byte	0xff
	.zero		1


	//   ....[227]....
        /*0f24*/ 	.word	0x00009ef0
        /*0f28*/ 	.word	0x00000000
        /*0f2c*/ 	.word	0x00000238
        /*0f30*/ 	.short	0x010a
        /*0f32*/ 	.byte	0xff
	.zero		1


	//   ....[228]....
        /*0f34*/ 	.word	0x00009f50
        /*0f38*/ 	.word	0x00000000
        /*0f3c*/ 	.word	0x00000230
        /*0f40*/ 	.short	0x010a
        /*0f42*/ 	.byte	0xff
	.zero		1


	//   ....[229]....
        /*0f44*/ 	.word	0x00009fa0
        /*0f48*/ 	.word	0x00000003
        /*0f4c*/ 	.word	0x00000250
        /*0f50*/ 	.short	0x010a
        /*0f52*/ 	.byte	0xff
	.zero		1


	//   ....[230]....
        /*0f54*/ 	.word	0x00009ff0
        /*0f58*/ 	.word	0x00000002
        /*0f5c*/ 	.word	0x00000220
        /*0f60*/ 	.short	0x010a
        /*0f62*/ 	.byte	0xff
	.zero		1


	//   ....[231]....
        /*0f64*/ 	.word	0x0000a040
        /*0f68*/ 	.word	0x00000064
        /*0f6c*/ 	.word	0x00000270
        /*0f70*/ 	.short	0x010a
        /*0f72*/ 	.byte	0xff
	.zero		1


	//   ....[232]....
        /*0f74*/ 	.word	0x0000a090
        /*0f78*/ 	.word	0x0000006d
        /*0f7c*/ 	.word	0x00000220
        /*0f80*/ 	.short	0x010a
        /*0f82*/ 	.byte	0xff
	.zero		1


	//----- nvinfo : EIATTR_NUM_MBARRIERS
	.align		4
.L_47:
        /*0f84*/ 	.byte	0x03, 0x38
        /*0f86*/ 	.short	0x005a


	//----- nvinfo : EIATTR_EXIT_INSTR_OFFSETS
	.align		4
        /*0f88*/ 	.byte	0x04, 0x1c
        /*0f8a*/ 	.short	(.L_49 - .L_48)


	//   ....[0]....
.L_48:
        /*0f8c*/ 	.word	0x00003df0


	//   ....[1]....
        /*0f90*/ 	.word	0x00004300


	//   ....[2]....
        /*0f94*/ 	.word	0x00004360


	//   ....[3]....
        /*0f98*/ 	.word	0x00005190


	//   ....[4]....
        /*0f9c*/ 	.word	0x00005fa0


	//   ....[5]....
        /*0fa0*/ 	.word	0x00005fe0


	//   ....[6]....
        /*0fa4*/ 	.word	0x00008c10


	//----- nvinfo : EIATTR_MAX_THREADS
	.align		4
.L_49:
        /*0fa8*/ 	.byte	0x04, 0x05
        /*0faa*/ 	.short	(.L_51 - .L_50)
.L_50:
        /*0fac*/ 	.word	0x00000100
        /*0fb0*/ 	.word	0x00000001
        /*0fb4*/ 	.word	0x00000001


	//----- nvinfo : EIATTR_CRS_STACK_SIZE
	.align		4
.L_51:
        /*0fb8*/ 	.byte	0x04, 0x1e
        /*0fba*/ 	.short	(.L_53 - .L_52)
.L_52:
        /*0fbc*/ 	.word	0x00000000


	//----- nvinfo : EIATTR_CBANK_PARAM_SIZE
	.align		4
.L_53:
        /*0fc0*/ 	.byte	0x03, 0x19
        /*0fc2*/ 	.short	0x0800


	//----- nvinfo : EIATTR_PARAM_CBANK
	.align		4
        /*0fc4*/ 	.byte	0x04, 0x0a
        /*0fc6*/ 	.short	(.L_55 - .L_54)
	.align		4
.L_54:
        /*0fc8*/ 	.word	index@(.nv.constant0._ZN7cutlass13device_kernelINS_4gemm6kernel13GemmUniversalIN4cute5tupleIJiiiiEEENS1_10collective13CollectiveMmaINS1_35MainloopSm100TmaUmmaWarpSpecializedILi34ELi2ELi4ENS5_IJNS4_1CILi1EEENSA_ILi4EEESB_EEEEENS5_IJNSA_ILi64EEENSA_ILi128EEENSA_ILi32EEEEEENS_12float_e4m3_tENS5_IJlSB_lEEESJ_SK_NS4_8TiledMMAINS4_8MMA_AtomIJNS4_10MMA_TraitsINS4_19SM100_MMA_F8F6F4_SSEJSJ_SJ_fSF_SG_NS4_17integral_constantINS4_4UMMA5MajorELSR_0EEESS_NSP_INSQ_7ScaleInELST_0EEESU_EEEEEENS4_6LayoutINS5_IJSB_SB_SB_EEENS5_IJNSA_ILi0EEESZ_SZ_EEEEENS5_IJNS4_10UnderscoreES12_S12_EEEEENS4_23SM90_TMA_LOAD_MULTICASTENS4_14ComposedLayoutINS4_7SwizzleILi1ELi4ELi3EEENS4_18smem_ptr_flag_bitsILi8EEENSX_INS5_IJNSA_ILi8EEESH_EEENS5_IJSH_SB_EEEEEEEvNS4_8identityENS4_13SM90_TMA_LOADES1F_vS1G_EENS_8epilogue10collective18CollectiveEpilogueINS1J_23Sm100TmaWarpSpecializedILi2ELi2ELi32ELb0ELb0EEEJSI_NS5_IJNSX_ISF_SB_EES1O_EEESJ_SK_SJ_SK_NS1J_6fusion15FusionCallbacksIS1N_NS1Q_17LinearCombinationISJ_fSJ_fLNS_15FloatRoundStyleE2EEESI_S1P_JEEENS4_5SM1004TMEM4LOAD26SM100_TMEM_LOAD_16dp32b32xES1H_NS16_INS17_ILi2ELi4ELi3EEES1A_NSX_INS5_IJS1B_SF_EEENS5_IJSF_SB_EEEEEEENS4_39AutoVectorizingCopyWithAssumedAlignmentILi128EEENS4_14SM90_TMA_STOREES24_S26_S26_EEEvvEEEEvNT_6ParamsE)
        /*0fcc*/ 	.short	0x0380
        /*0fce*/ 	.short	0x0800


	//----- nvinfo : EIATTR_SW_WAR
	.align		4
.L_55:
        /*0fd0*/ 	.byte	0x04, 0x36
        /*0fd2*/ 	.short	(.L_57 - .L_56)
.L_56:
        /*0fd4*/ 	.word	0x00000008
.L_57:


//--------------------- .nv.callgraph             --------------------------
	.section	.nv.callgraph,"",@"SHT_CUDA_CALLGRAPH"
	.align	4
	.sectionentsize	8
	.align		4
        /*0000*/ 	.word	0x00000000
	.align		4
        /*0004*/ 	.word	0xffffffff
	.align		4
        /*0008*/ 	.word	index@(_ZN7cutlass13device_kernelINS_4gemm6kernel13GemmUniversalIN4cute5tupleIJiiiiEEENS1_10collective13CollectiveMmaINS1_35MainloopSm100TmaUmmaWarpSpecializedILi34ELi2ELi4ENS5_IJNS4_1CILi1EEENSA_ILi4EEESB_EEEEENS5_IJNSA_ILi64EEENSA_ILi128EEENSA_ILi32EEEEEENS_12float_e4m3_tENS5_IJlSB_lEEESJ_SK_NS4_8TiledMMAINS4_8MMA_AtomIJNS4_10MMA_TraitsINS4_19SM100_MMA_F8F6F4_SSEJSJ_SJ_fSF_SG_NS4_17integral_constantINS4_4UMMA5MajorELSR_0EEESS_NSP_INSQ_7ScaleInELST_0EEESU_EEEEEENS4_6LayoutINS5_IJSB_SB_SB_EEENS5_IJNSA_ILi0EEESZ_SZ_EEEEENS5_IJNS4_10UnderscoreES12_S12_EEEEENS4_23SM90_TMA_LOAD_MULTICASTENS4_14ComposedLayoutINS4_7SwizzleILi1ELi4ELi3EEENS4_18smem_ptr_flag_bitsILi8EEENSX_INS5_IJNSA_ILi8EEESH_EEENS5_IJSH_SB_EEEEEEEvNS4_8identityENS4_13SM90_TMA_LOADES1F_vS1G_EENS_8epilogue10collective18CollectiveEpilogueINS1J_23Sm100TmaWarpSpecializedILi2ELi2ELi32ELb0ELb0EEEJSI_NS5_IJNSX_ISF_SB_EES1O_EEESJ_SK_SJ_SK_NS1J_6fusion15FusionCallbacksIS1N_NS1Q_17LinearCombinationISJ_fSJ_fLNS_15FloatRoundStyleE2EEESI_S1P_JEEENS4_5SM1004TMEM4LOAD26SM100_TMEM_LOAD_16dp32b32xES1H_NS16_INS17_ILi2ELi4ELi3EEES1A_NSX_INS5_IJS1B_SF_EEENS5_IJSF_SB_EEEEEEENS4_39AutoVectorizingCopyWithAssumedAlignmentILi128EEENS4_14SM90_TMA_STOREES24_S26_S26_EEEvvEEEEvNT_6ParamsE)
	.align		4
        /*000c*/ 	.word	index@(__assertfail)
	.align		4
        /*0010*/ 	.word	0x00000000
	.align		4
        /*0014*/ 	.word	0xfffffffe
	.align		4
        /*0018*/ 	.word	0x00000000
	.align		4
        /*001c*/ 	.word	0xfffffffd
	.align		4
        /*0020*/ 	.word	0x00000000
	.align		4
        /*0024*/ 	.word	0xfffffffc


//--------------------- .nv.constant4             --------------------------
	.section	.nv.constant4,"a",@progbits
	.align	8
	.align		8
.nv.constant4:
        /*0000*/ 	.dword	__assertfail
	.align		8
        /*0008*/ 	.dword	__unnamed_1
	.align		8
        /*0010*/ 	.dword	__unnamed_2
	.align		8
        /*0018*/ 	.dword	_ZN40_INTERNAL_91d826ba_4_k_cu_37eaf4f0_288344cuda3std3__45__cpo5beginE
	.align		8
        /*0020*/ 	.dword	_ZN40_INTERNAL_91d826ba_4_k_cu_37eaf4f0_288344cuda3std3__45__cpo3endE
	.align		8
        /*0028*/ 	.dword	_ZN40_INTERNAL_91d826ba_4_k_cu_37eaf4f0_288344cuda3std3__45__cpo6cbeginE
	.align		8
        /*0030*/ 	.dword	_ZN40_INTERNAL_91d826ba_4_k_cu_37eaf4f0_288344cuda3std3__45__cpo4cendE
	.align		8
        /*0038*/ 	.dword	_ZN40_INTERNAL_91d826ba_4_k_cu_37eaf4f0_288344cuda3std3__442_GLOBAL__N__91d826ba_4_k_cu_37eaf4f0_288346ignoreE
	.align		8
        /*0040*/ 	.dword	_ZN40_INTERNAL_91d826ba_4_k_cu_37eaf4f0_288344cuda3std3__419piecewise_constructE
	.align		8
        /*0048*/ 	.dword	_ZN40_INTERNAL_91d826ba_4_k_cu_37eaf4f0_288344cuda3std3__48in_placeE
	.align		8
        /*0050*/ 	.dword	_ZN40_INTERNAL_91d826ba_4_k_cu_37eaf4f0_288344cuda3std6ranges3__45__cpo4swapE
	.align		8
        /*0058*/ 	.dword	_ZN40_INTERNAL_91d826ba_4_k_cu_37eaf4f0_288344cuda3std6ranges3__45__cpo9iter_moveE
	.align		8
        /*0060*/ 	.dword	_ZN40_INTERNAL_91d826ba_4_k_cu_37eaf4f0_288344cute7productE
	.align		8
        /*0068*/ 	.dword	_ZN40_INTERNAL_91d826ba_4_k_cu_37eaf4f0_288344cute1_E
	.align		8
        /*0070*/ 	.dword	$str$25
	.align		8
        /*0078*/ 	.dword	$str$26
	.align		8
        /*0080*/ 	.dword	$str$27
	.align		8
        /*0088*/ 	.dword	$str$28


//--------------------- .text._ZN7cutlass13device_kernelINS_4gemm6kernel13GemmUniversalIN4cute5tupleIJiiiiEEENS1_10collective13CollectiveMmaINS1_35MainloopSm100TmaUmmaWarpSpecializedILi34ELi2ELi4ENS5_IJNS4_1CILi1EEENSA_ILi4EEESB_EEEEENS5_IJNSA_ILi64EEENSA_ILi128EEENSA_ILi32EEEEEENS_12float_e4m3_tENS5_IJlSB_lEEESJ_SK_NS4_8TiledMMAINS4_8MMA_AtomIJNS4_10MMA_TraitsINS4_19SM100_MMA_F8F6F4_SSEJSJ_SJ_fSF_SG_NS4_17integral_constantINS4_4UMMA5MajorELSR_0EEESS_NSP_INSQ_7ScaleInELST_0EEESU_EEEEEENS4_6LayoutINS5_IJSB_SB_SB_EEENS5_IJNSA_ILi0EEESZ_SZ_EEEEENS5_IJNS4_10UnderscoreES12_S12_EEEEENS4_23SM90_TMA_LOAD_MULTICASTENS4_14ComposedLayoutINS4_7SwizzleILi1ELi4ELi3EEENS4_18smem_ptr_flag_bitsILi8EEENSX_INS5_IJNSA_ILi8EEESH_EEENS5_IJSH_SB_EEEEEEEvNS4_8identityENS4_13SM90_TMA_LOADES1F_vS1G_EENS_8epilogue10collective18CollectiveEpilogueINS1J_23Sm100TmaWarpSpecializedILi2ELi2ELi32ELb0ELb0EEEJSI_NS5_IJNSX_ISF_SB_EES1O_EEESJ_SK_SJ_SK_NS1J_6fusion15FusionCallbacksIS1N_NS1Q_17LinearCombinationISJ_fSJ_fLNS_15FloatRoundStyleE2EEESI_S1P_JEEENS4_5SM1004TMEM4LOAD26SM100_TMEM_LOAD_16dp32b32xES1H_NS16_INS17_ILi2ELi4ELi3EEES1A_NSX_INS5_IJS1B_SF_EEENS5_IJSF_SB_EEEEEEENS4_39AutoVectorizingCopyWithAssumedAlignmentILi128EEENS4_14SM90_TMA_STOREES24_S26_S26_EEEvvEEEEvNT_6ParamsE --------------------------
	.section	.text._ZN7cutlass13device_kernelINS_4gemm6kernel13GemmUniversalIN4cute5tupleIJiiiiEEENS1_10collective13CollectiveMmaINS1_35MainloopSm100TmaUmmaWarpSpecializedILi34ELi2ELi4ENS5_IJNS4_1CILi1EEENSA_ILi4EEESB_EEEEENS5_IJNSA_ILi64EEENSA_ILi128EEENSA_ILi32EEEEEENS_12float_e4m3_tENS5_IJlSB_lEEESJ_SK_NS4_8TiledMMAINS4_8MMA_AtomIJNS4_10MMA_TraitsINS4_19SM100_MMA_F8F6F4_SSEJSJ_SJ_fSF_SG_NS4_17integral_constantINS4_4UMMA5MajorELSR_0EEESS_NSP_INSQ_7ScaleInELST_0EEESU_EEEEEENS4_6LayoutINS5_IJSB_SB_SB_EEENS5_IJNSA_ILi0EEESZ_SZ_EEEEENS5_IJNS4_10UnderscoreES12_S12_EEEEENS4_23SM90_TMA_LOAD_MULTICASTENS4_14ComposedLayoutINS4_7SwizzleILi1ELi4ELi3EEENS4_18smem_ptr_flag_bitsILi8EEENSX_INS5_IJNSA_ILi8EEESH_EEENS5_IJSH_SB_EEEEEEEvNS4_8identityENS4_13SM90_TMA_LOADES1F_vS1G_EENS_8epilogue10collective18CollectiveEpilogueINS1J_23Sm100TmaWarpSpecializedILi2ELi2ELi32ELb0ELb0EEEJSI_NS5_IJNSX_ISF_SB_EES1O_EEESJ_SK_SJ_SK_NS1J_6fusion15FusionCallbacksIS1N_NS1Q_17LinearCombinationISJ_fSJ_fLNS_15FloatRoundStyleE2EEESI_S1P_JEEENS4_5SM1004TMEM4LOAD26SM100_TMEM_LOAD_16dp32b32xES1H_NS16_INS17_ILi2ELi4ELi3EEES1A_NSX_INS5_IJS1B_SF_EEENS5_IJSF_SB_EEEEEEENS4_39AutoVectorizingCopyWithAssumedAlignmentILi128EEENS4_14SM90_TMA_STOREES24_S26_S26_EEEvvEEEEvNT_6ParamsE,"ax",@progbits
	.align	128
.text._ZN7cutlass13device_kernelINS_4gemm6kernel13GemmUniversalIN4cute5tupleIJiiiiEEENS1_10collective13CollectiveMmaINS1_35MainloopSm100TmaUmmaWarpSpecializedILi34ELi2ELi4ENS5_IJNS4_1CILi1EEENSA_ILi4EEESB_EEEEENS5_IJNSA_ILi64EEENSA_ILi128EEENSA_ILi32EEEEEENS_12float_e4m3_tENS5_IJlSB_lEEESJ_SK_NS4_8TiledMMAINS4_8MMA_AtomIJNS4_10MMA_TraitsINS4_19SM100_MMA_F8F6F4_SSEJSJ_SJ_fSF_SG_NS4_17integral_constantINS4_4UMMA5MajorELSR_0EEESS_NSP_INSQ_7ScaleInELST_0EEESU_EEEEEENS4_6LayoutINS5_IJSB_SB_SB_EEENS5_IJNSA_ILi0EEESZ_SZ_EEEEENS5_IJNS4_10UnderscoreES12_S12_EEEEENS4_23SM90_TMA_LOAD_MULTICASTENS4_14ComposedLayoutINS4_7SwizzleILi1ELi4ELi3EEENS4_18smem_ptr_flag_bitsILi8EEENSX_INS5_IJNSA_ILi8EEESH_EEENS5_IJSH_SB_EEEEEEEvNS4_8identityENS4_13SM90_TMA_LOADES1F_vS1G_EENS_8epilogue10collective18CollectiveEpilogueINS1J_23Sm100TmaWarpSpecializedILi2ELi2ELi32ELb0ELb0EEEJSI_NS5_IJNSX_ISF_SB_EES1O_EEESJ_SK_SJ_SK_NS1J_6fusion15FusionCallbacksIS1N_NS1Q_17LinearCombinationISJ_fSJ_fLNS_15FloatRoundStyleE2EEESI_S1P_JEEENS4_5SM1004TMEM4LOAD26SM100_TMEM_LOAD_16dp32b32xES1H_NS16_INS17_ILi2ELi4ELi3EEES1A_NSX_INS5_IJS1B_SF_EEENS5_IJSF_SB_EEEEEEENS4_39AutoVectorizingCopyWithAssumedAlignmentILi128EEENS4_14SM90_TMA_STOREES24_S26_S26_EEEvvEEEEvNT_6ParamsE:
        .type           _ZN7cutlass13device_kernelINS_4gemm6kernel13GemmUniversalIN4cute5tupleIJiiiiEEENS1_10collective13CollectiveMmaINS1_35MainloopSm100TmaUmmaWarpSpecializedILi34ELi2ELi4ENS5_IJNS4_1CILi1EEENSA_ILi4EEESB_EEEEENS5_IJNSA_ILi64EEENSA_ILi128EEENSA_ILi32EEEEEENS_12float_e4m3_tENS5_IJlSB_lEEESJ_SK_NS4_8TiledMMAINS4_8MMA_AtomIJNS4_10MMA_TraitsINS4_19SM100_MMA_F8F6F4_SSEJSJ_SJ_fSF_SG_NS4_17integral_constantINS4_4UMMA5MajorELSR_0EEESS_NSP_INSQ_7ScaleInELST_0EEESU_EEEEEENS4_6LayoutINS5_IJSB_SB_SB_EEENS5_IJNSA_ILi0EEESZ_SZ_EEEEENS5_IJNS4_10UnderscoreES12_S12_EEEEENS4_23SM90_TMA_LOAD_MULTICASTENS4_14ComposedLayoutINS4_7SwizzleILi1ELi4ELi3EEENS4_18smem_ptr_flag_bitsILi8EEENSX_INS5_IJNSA_ILi8EEESH_EEENS5_IJSH_SB_EEEEEEEvNS4_8identityENS4_13SM90_TMA_LOADES1F_vS1G_EENS_8epilogue10collective18CollectiveEpilogueINS1J_23Sm100TmaWarpSpecializedILi2ELi2ELi32ELb0ELb0EEEJSI_NS5_IJNSX_ISF_SB_EES1O_EEESJ_SK_SJ_SK_NS1J_6fusion15FusionCallbacksIS1N_NS1Q_17LinearCombinationISJ_fSJ_fLNS_15FloatRoundStyleE2EEESI_S1P_JEEENS4_5SM1004TMEM4LOAD26SM100_TMEM_LOAD_16dp32b32xES1H_NS16_INS17_ILi2ELi4ELi3EEES1A_NSX_INS5_IJS1B_SF_EEENS5_IJSF_SB_EEEEEEENS4_39AutoVectorizingCopyWithAssumedAlignmentILi128EEENS4_14SM90_TMA_STOREES24_S26_S26_EEEvvEEEEvNT_6ParamsE,@function
        .size           _ZN7cutlass13device_kernelINS_4gemm6kernel13GemmUniversalIN4cute5tupleIJiiiiEEENS1_10collective13CollectiveMmaINS1_35MainloopSm100TmaUmmaWarpSpecializedILi34ELi2ELi4ENS5_IJNS4_1CILi1EEENSA_ILi4EEESB_EEEEENS5_IJNSA_ILi64EEENSA_ILi128EEENSA_ILi32EEEEEENS_12float_e4m3_tENS5_IJlSB_lEEESJ_SK_NS4_8TiledMMAINS4_8MMA_AtomIJNS4_10MMA_TraitsINS4_19SM100_MMA_F8F6F4_SSEJSJ_SJ_fSF_SG_NS4_17integral_constantINS4_4UMMA5MajorELSR_0EEESS_NSP_INSQ_7ScaleInELST_0EEESU_EEEEEENS4_6LayoutINS5_IJSB_SB_SB_EEENS5_IJNSA_ILi0EEESZ_SZ_EEEEENS5_IJNS4_10UnderscoreES12_S12_EEEEENS4_23SM90_TMA_LOAD_MULTICASTENS4_14ComposedLayoutINS4_7SwizzleILi1ELi4ELi3EEENS4_18smem_ptr_flag_bitsILi8EEENSX_INS5_IJNSA_ILi8EEESH_EEENS5_IJSH_SB_EEEEEEEvNS4_8identityENS4_13SM90_TMA_LOADES1F_vS1G_EENS_8epilogue10collective18CollectiveEpilogueINS1J_23Sm100TmaWarpSpecializedILi2ELi2ELi32ELb0ELb0EEEJSI_NS5_IJNSX_ISF_SB_EES1O_EEESJ_SK_SJ_SK_NS1J_6fusion15FusionCallbacksIS1N_NS1Q_17LinearCombinationISJ_fSJ_fLNS_15FloatRoundStyleE2EEESI_S1P_JEEENS4_5SM1004TMEM4LOAD26SM100_TMEM_LOAD_16dp32b32xES1H_NS16_INS17_ILi2ELi4ELi3EEES1A_NSX_INS5_IJS1B_SF_EEENS5_IJSF_SB_EEEEEEENS4_39AutoVectorizingCopyWithAssumedAlignmentILi128EEENS4_14SM90_TMA_STOREES24_S26_S26_EEEvvEEEEvNT_6ParamsE,(.L_x_240 - _ZN7cutlass13device_kernelINS_4gemm6kernel13GemmUniversalIN4cute5tupleIJiiiiEEENS1_10collective13CollectiveMmaINS1_35MainloopSm100TmaUmmaWarpSpecializedILi34ELi2ELi4ENS5_IJNS4_1CILi1EEENSA_ILi4EEESB_EEEEENS5_IJNSA_ILi64EEENSA_ILi128EEENSA_ILi32EEEEEENS_12float_e4m3_tENS5_IJlSB_lEEESJ_SK_NS4_8TiledMMAINS4_8MMA_AtomIJNS4_10MMA_TraitsINS4_19SM100_MMA_F8F6F4_SSEJSJ_SJ_fSF_SG_NS4_17integral_constantINS4_4UMMA5MajorELSR_0EEESS_NSP_INSQ_7ScaleInELST_0EEESU_EEEEEENS4_6LayoutINS5_IJSB_SB_SB_EEENS5_IJNSA_ILi0EEESZ_SZ_EEEEENS5_IJNS4_10UnderscoreES12_S12_EEEEENS4_23SM90_TMA_LOAD_MULTICASTENS4_14ComposedLayoutINS4_7SwizzleILi1ELi4ELi3EEENS4_18smem_ptr_flag_bitsILi8EEENSX_INS5_IJNSA_ILi8EEESH_EEENS5_IJSH_SB_EEEEEEEvNS4_8identityENS4_13SM90_TMA_LOADES1F_vS1G_EENS_8epilogue10collective18CollectiveEpilogueINS1J_23Sm100TmaWarpSpecializedILi2ELi2ELi32ELb0ELb0EEEJSI_NS5_IJNSX_ISF_SB_EES1O_EEESJ_SK_SJ_SK_NS1J_6fusion15FusionCallbacksIS1N_NS1Q_17LinearCombinationISJ_fSJ_fLNS_15FloatRoundStyleE2EEESI_S1P_JEEENS4_5SM1004TMEM4LOAD26SM100_TMEM_LOAD_16dp32b32xES1H_NS16_INS17_ILi2ELi4ELi3EEES1A_NSX_INS5_IJS1B_SF_EEENS5_IJSF_SB_EEEEEEENS4_39AutoVectorizingCopyWithAssumedAlignmentILi128EEENS4_14SM90_TMA_STOREES24_S26_S26_EEEvvEEEEvNT_6ParamsE)
        .other          _ZN7cutlass13device_kernelINS_4gemm6kernel13GemmUniversalIN4cute5tupleIJiiiiEEENS1_10collective13CollectiveMmaINS1_35MainloopSm100TmaUmmaWarpSpecializedILi34ELi2ELi4ENS5_IJNS4_1CILi1EEENSA_ILi4EEESB_EEEEENS5_IJNSA_ILi64EEENSA_ILi128EEENSA_ILi32EEEEEENS_12float_e4m3_tENS5_IJlSB_lEEESJ_SK_NS4_8TiledMMAINS4_8MMA_AtomIJNS4_10MMA_TraitsINS4_19SM100_MMA_F8F6F4_SSEJSJ_SJ_fSF_SG_NS4_17integral_constantINS4_4UMMA5MajorELSR_0EEESS_NSP_INSQ_7ScaleInELST_0EEESU_EEEEEENS4_6LayoutINS5_IJSB_SB_SB_EEENS5_IJNSA_ILi0EEESZ_SZ_EEEEENS5_IJNS4_10UnderscoreES12_S12_EEEEENS4_23SM90_TMA_LOAD_MULTICASTENS4_14ComposedLayoutINS4_7SwizzleILi1ELi4ELi3EEENS4_18smem_ptr_flag_bitsILi8EEENSX_INS5_IJNSA_ILi8EEESH_EEENS5_IJSH_SB_EEEEEEEvNS4_8identityENS4_13SM90_TMA_LOADES1F_vS1G_EENS_8epilogue10collective18CollectiveEpilogueINS1J_23Sm100TmaWarpSpecializedILi2ELi2ELi32ELb0ELb0EEEJSI_NS5_IJNSX_ISF_SB_EES1O_EEESJ_SK_SJ_SK_NS1J_6fusion15FusionCallbacksIS1N_NS1Q_17LinearCombinationISJ_fSJ_fLNS_15FloatRoundStyleE2EEESI_S1P_JEEENS4_5SM1004TMEM4LOAD26SM100_TMEM_LOAD_16dp32b32xES1H_NS16_INS17_ILi2ELi4ELi3EEES1A_NSX_INS5_IJS1B_SF_EEENS5_IJSF_SB_EEEEEEENS4_39AutoVectorizingCopyWithAssumedAlignmentILi128EEENS4_14SM90_TMA_STOREES24_S26_S26_EEEvvEEEEvNT_6ParamsE,@"STO_CUDA_ENTRY STV_DEFAULT"
_ZN7cutlass13device_kernelINS_4gemm6kernel13GemmUniversalIN4cute5tupleIJiiiiEEENS1_10collective13CollectiveMmaINS1_35MainloopSm100TmaUmmaWarpSpecializedILi34ELi2ELi4ENS5_IJNS4_1CILi1EEENSA_ILi4EEESB_EEEEENS5_IJNSA_ILi64EEENSA_ILi128EEENSA_ILi32EEEEEENS_12float_e4m3_tENS5_IJlSB_lEEESJ_SK_NS4_8TiledMMAINS4_8MMA_AtomIJNS4_10MMA_TraitsINS4_19SM100_MMA_F8F6F4_SSEJSJ_SJ_fSF_SG_NS4_17integral_constantINS4_4UMMA5MajorELSR_0EEESS_NSP_INSQ_7ScaleInELST_0EEESU_EEEEEENS4_6LayoutINS5_IJSB_SB_SB_EEENS5_IJNSA_ILi0EEESZ_SZ_EEEEENS5_IJNS4_10UnderscoreES12_S12_EEEEENS4_23SM90_TMA_LOAD_MULTICASTENS4_14ComposedLayoutINS4_7SwizzleILi1ELi4ELi3EEENS4_18smem_ptr_flag_bitsILi8EEENSX_INS5_IJNSA_ILi8EEESH_EEENS5_IJSH_SB_EEEEEEEvNS4_8identityENS4_13SM90_TMA_LOADES1F_vS1G_EENS_8epilogue10collective18CollectiveEpilogueINS1J_23Sm100TmaWarpSpecializedILi2ELi2ELi32ELb0ELb0EEEJSI_NS5_IJNSX_ISF_SB_EES1O_EEESJ_SK_SJ_SK_NS1J_6fusion15FusionCallbacksIS1N_NS1Q_17LinearCombinationISJ_fSJ_fLNS_15FloatRoundStyleE2EEESI_S1P_JEEENS4_5SM1004TMEM4LOAD26SM100_TMEM_LOAD_16dp32b32xES1H_NS16_INS17_ILi2ELi4ELi3EEES1A_NSX_INS5_IJS1B_SF_EEENS5_IJSF_SB_EEEEEEENS4_39AutoVectorizingCopyWithAssumedAlignmentILi128EEENS4_14SM90_TMA_STOREES24_S26_S26_EEEvvEEEEvNT_6ParamsE:
[----:B------:R-:W1:Y:S01]  /*0000*/  LDC R1, c[0x0][0x37c] ;  /* 0x0000df00ff017b82 */ /* 0x000e620000000800 */
[----:B------:R-:W2:Y:S01]  /*0010*/  S2R R93, SR_TID.X ;  /* 0x00000000005d7919 */ /* 0x000ea20000002100 */
[----:B------:R-:W3:Y:S01]  /*0020*/  LDCU.64 UR8, c[0x0][0x890] ;  /* 0x00011200ff0877ac */ /* 0x000ee20008000a00 */
[----:B------:R-:W-:Y:S02]  /*0030*/  PRMT R84, RZ, 0x7610, R84 ;  /* 0x00007610ff547816 */ /* 0x000fe40000000054 */
[----:B------:R-:W-:Y:S01]  /*0040*/  ELECT P3, URZ, PT ;  /* 0x0000000000ff782f */ /* 0x000fe20003860000 */
[----:B---3--:R-:W-:-:S04]  /*0050*/  UISETP.NE.U32.AND UP0, UPT, UR8, URZ, UPT ;  /* 0x000000ff0800728c */ /* 0x008fc8000bf05070 */
[----:B------:R-:W-:Y:S01]  /*0060*/  UISETP.NE.AND.EX UP0, UPT, UR9, URZ, UPT, UP0 ;  /* 0x000000ff0900728c */ /* 0x000fe2000bf05300 */
[----:B--2---:R-:W-:-:S05]  /*0070*/  SHF.R.U32.HI R85, RZ, 0x5, R93 ;  /* 0x00000005ff557819 */ /* 0x004fca000001165d */
[----:B------:R-:W2:Y:S02]  /*0080*/  SHFL.IDX PT, R0, R85, RZ, 0x1f ;  /* 0x00001fff55007589 */ /* 0x000ea400000e0000 */
[----:B--2---:R-:W-:Y:S01]  /*0090*/  R2UR UR17, R0 ;  /* 0x00000000001172ca */ /* 0x004fe200000e0000 */
[----:B-1----:R-:W-:-:S14]  /*00a0*/  BRA.U UP0, `(.L_x_0) ;  /* 0x0000000100307547 */ /* 0x002fdc000b800000 */
[----:B------:R-:W1:Y:S02]  /*00b0*/  LDCU.64 UR4, c[0x0][0x888] ;  /* 0x00011100ff0477ac */ /* 0x000e640008000a00 */
[----:B-1----:R-:W-:-:S04]  /*00c0*/  UISETP.NE.U32.AND UP0, UPT, UR4, URZ, UPT ;  /* 0x000000ff0400728c */ /* 0x002fc8000bf05070 */
[----:B------:R-:W-:-:S09]  /*00d0*/  UISETP.NE.AND.EX UP0, UPT, UR5, URZ, UPT, UP0 ;  /* 0x000000ff0500728c */ /* 0x000fd2000bf05300 */
[----:B------:R-:W-:Y:S05]  /*00e0*/  BRA.U !UP0, `(.L_x_1) ;  /* 0x0000000108147547 */ /* 0x000fea000b800000 */
[----:B------:R-:W1:Y:S01]  /*00f0*/  LDC.64 R2, c[0x0][0x888] ;  /* 0x00022200ff027b82 */ /* 0x000e620000000a00 */
[----:B------:R-:W1:Y:S02]  /*0100*/  LDCU.64 UR4, c[0x0][0x358] ;  /* 0x00006b00ff0477ac */ /* 0x000e640008000a00 */
[----:B-1----:R1:W5:Y:S01]  /*0110*/  LDG.E R41, desc[UR4][R2.64] ;  /* 0x0000000402297981 */ /* 0x002362000c1e1900 */
[----:B------:R-:W-:Y:S01]  /*0120*/  HFMA2 R84, -RZ, RZ, 0, 5.9604644775390625e-08 ;  /* 0x00000001ff547431 */ /* 0x000fe200000001ff */
[----:B------:R-:W-:Y:S05]  /*0130*/  BRA `(.L_x_0) ;  /* 0x00000000000c7947 */ /* 0x000fea0003800000 */
.L_x_1:
[----:B------:R-:W1:Y:S01]  /*0140*/  LDCU UR4, c[0x0][0x880] ;  /* 0x00011000ff0477ac */ /* 0x000e620008000800 */
[----:B------:R-:W-:Y:S01]  /*0150*/  HFMA2 R84, -RZ, RZ, 0, 5.9604644775390625e-08 ;  /* 0x00000001ff547431 */ /* 0x000fe200000001ff */
[----:B-1----:R-:W-:-:S07]  /*0160*/  MOV R41, UR4 ;  /* 0x0000000400297c02 */ /* 0x002fce0008000f00 */
.L_x_0:
[----:B------:R-:W2:Y:S02]  /*0170*/  LDCU.64 UR4, c[0x0][0x8b0] ;  /* 0x00011600ff0477ac */ /* 0x000ea40008000a00 */
[----:B--2---:R-:W-:-:S04]  /*0180*/  UISETP.NE.U32.AND UP0, UPT, UR4, URZ, UPT ;  /* 0x000000ff0400728c */ /* 0x004fc8000bf05070 */
[----:B------:R-:W-:-:S09]  /*0190*/  UISETP.NE.AND.EX UP0, UPT, UR5, URZ, UPT, UP0 ;  /* 0x000000ff0500728c */ /* 0x000fd2000bf05300 */
[----:B------:R-:W-:Y:S05]  /*01a0*/  BRA.U UP0, `(.L_x_2) ;  /* 0x0000000100287547 */ /* 0x000fea000b800000 */
[----:B------:R-:W2:Y:S02]  /*01b0*/  LDCU.64 UR4, c[0x0][0x8a8] ;  /* 0x00011500ff0477ac */ /* 0x000ea40008000a00 */
[----:B--2---:R-:W-:-:S04]  /*01c0*/  UISETP.NE.U32.AND UP0, UPT, UR4, URZ, UPT ;  /* 0x000000ff0400728c */ /* 0x004fc8000bf05070 */
[----:B------:R-:W-:-:S09]  /*01d0*/  UISETP.NE.AND.EX UP0, UPT, UR5, URZ, UPT, UP0 ;  /* 0x000000ff0500728c */ /* 0x000fd2000bf05300 */
[----:B------:R-:W-:Y:S05]  /*01e0*/  BRA.U !UP0, `(.L_x_3) ;  /* 0x0000000108107547 */ /* 0x000fea000b800000 */
[----:B------:R-:W2:Y:S01]  /*01f0*/  LDC.64 R38, c[0x0][0x8a8] ;  /* 0x00022a00ff267b82 */ /* 0x000ea20000000a00 */
[----:B------:R-:W2:Y:S02]  /*0200*/  LDCU.64 UR4, c[0x0][0x358] ;  /* 0x00006b00ff0477ac */ /* 0x000ea40008000a00 */
[----:B--2---:R2:W5:Y:S01]  /*0210*/  LDG.E R38, desc[UR4][R38.64] ;  /* 0x0000000426267981 */ /* 0x004562000c1e1900 */
[----:B------:R-:W-:Y:S05]  /*0220*/  BRA `(.L_x_2) ;  /* 0x0000000000087947 */ /* 0x000fea0003800000 */
.L_x_3:
[----:B------:R-:W2:Y:S02]  /*0230*/  LDCU UR4, c[0x0][0x8a0] ;  /* 0x00011400ff0477ac */ /* 0x000ea40008000800 */
[----:B--2---:R-:W-:Y:S02]  /*0240*/  MOV R38, UR4 ;  /* 0x0000000400267c02 */ /* 0x004fe40008000f00 */
.L_x_2:
[----:B------:R-:W-:Y:S01]  /*0250*/  IMAD.U32 R0, RZ, RZ, UR17 ;  /* 0x00000011ff007e24 */ /* 0x000fe2000f8e00ff */
[----:B------:R-:W-:Y:S04]  /*0260*/  BSSY.RECONVERGENT B0, `(.L_x_4) ;  /* 0x000000c000007945 */ /* 0x000fe80003800200 */
[C---:B------:R-:W-:Y:S02]  /*0270*/  ISETP.NE.OR P1, PT, R0.reuse, 0x1, !P3 ;  /* 0x000000010000780c */ /* 0x040fe40005f25670 */
[----:B------:R-:W-:-:S11]  /*0280*/  ISETP.NE.OR P0, PT, R0, 0x3, !P3 ;  /* 0x000000030000780c */ /* 0x000fd60005f05670 */
[----:B------:R-:W-:Y:S05]  /*0290*/  @P1 BRA `(.L_x_5) ;  /* 0x0000000000201947 */ /* 0x000fea0003800000 */
[----:B------:R-:W3:Y:S02]  /*02a0*/  LDCU.64 UR4, c[0x0][0x348] ;  /* 0x00006900ff0477ac */ /* 0x000ee40008000a00 */
[----:B---3--:R-:W-:Y:S02]  /*02b0*/  UIADD3 UR6, UP1, UPT, UR4, 0x80, URZ ;  /* 0x0000008004067890 */ /* 0x008fe4000ff3e0ff */
[----:B------:R-:W-:Y:S02]  /*02c0*/  UIADD3 UR4, UP0, UPT, UR4, 0x180, URZ ;  /* 0x0000018004047890 */ /* 0x000fe4000ff1e0ff */
[----:B------:R-:W-:Y:S02]  /*02d0*/  UIADD3.X UR7, UPT, UPT, URZ, UR5, URZ, UP1, !UPT ;  /* 0x00000005ff077290 */ /* 0x000fe40008ffe4ff */
[----:B------:R-:W-:-:S07]  /*02e0*/  UIADD3.X UR5, UPT, UPT, URZ, UR5, URZ, UP0, !UPT ;  /* 0x00000005ff057290 */ /* 0x000fce00087fe4ff */
[----:B------:R3:W-:Y:S02]  /*02f0*/  UTMACCTL.PF [UR6] ;  /* 0x00000000060079b9 */ /* 0x0007e40008040000 */
[----:B------:R3:W-:Y:S02]  /*0300*/  UTMACCTL.PF [UR4] ;  /* 0x00000000040079b9 */ /* 0x0007e40008040000 */
[----:B---3--:R-:W-:Y:S01]  /*0310*/  NOP ;  /* 0x0000000000007918 */ /* 0x008fe20000000000 */
.L_x_5:
[----:B------:R-:W-:Y:S05]  /*0320*/  BSYNC.RECONVERGENT B0 ;  /* 0x0000000000007941 */ /* 0x000fea0003800200 */
.L_x_4:
[----:B------:R-:W-:Y:S04]  /*0330*/  BSSY.RECONVERGENT B0, `(.L_x_6) ;  /* 0x000000a000007945 */ /* 0x000fe80003800200 */
        /* <DEDUP_REMOVED lines=9> */
.L_x_7:
[----:B------:R-:W-:Y:S05]  /*03d0*/  BSYNC.RECONVERGENT B0 ;  /* 0x0000000000007941 */ /* 0x000fea0003800200 */
.L_x_6:
[----:B------:R-:W3:Y:S01]  /*03e0*/  LDCU.64 UR4, c[0x0][0x888] ;  /* 0x00011100ff0477ac */ /* 0x000ee20008000a00 */
[----:B------:R-:W-:Y:S02]  /*03f0*/  UISETP.EQ.U32.AND UP1, UPT, UR8, URZ, UPT ;  /* 0x000000ff0800728c */ /* 0x000fe4000bf22070 */
[----:B------:R-:W-:Y:S02]  /*0400*/  UPLOP3.LUT UP3, UPT, UPT, UPT, UPT, 0x80, 0x8 ;  /* 0x000000000008789c */ /* 0x000fe40003f6f070 */
[----:B---3--:R-:W-:-:S04]  /*0410*/  UISETP.NE.U32.AND UP0, UPT, UR4, URZ, UPT ;  /* 0x000000ff0400728c */ /* 0x008fc8000bf05070 */
[----:B------:R-:W-:-:S04]  /*0420*/  UISETP.NE.AND.EX UP0, UPT, UR5, URZ, UPT, UP0 ;  /* 0x000000ff0500728c */ /* 0x000fc8000bf05300 */
[----:B------:R-:W-:-:S04]  /*0430*/  UISETP.EQ.OR.EX UP2, UPT, UR9, URZ, !UP0, UP1 ;  /* 0x000000ff0900728c */ /* 0x000fc8000c742710 */
[----:B------:R-:W-:-:S06]  /*0440*/  UP2UR UR4, UPR, URZ, 0x4 ;  /* 0x00000004ff047883 */ /* 0x000fcc0008000000 */
[----:B------:R-:W-:Y:S01]  /*0450*/  MOV R86, UR4 ;  /* 0x0000000400567c02 */ /* 0x000fe20008000f00 */
[----:B------:R-:W-:Y:S06]  /*0460*/  BRA.U !UP2, `(.L_x_8) ;  /* 0x000000010a207547 */ /* 0x000fec000b800000 */
[----:B------:R-:W-:Y:S01]  /*0470*/  UISETP.NE.U32.AND UP1, UPT, UR8, URZ, UPT ;  /* 0x000000ff0800728c */ /* 0x000fe2000bf25070 */
[----:B-----5:R-:W-:Y:S01]  /*0480*/  FSETP.NEU.AND P0, PT, R41, RZ, PT ;  /* 0x000000ff2900720b */ /* 0x020fe20003f0d000 */
[----:B------:R-:W-:Y:S02]  /*0490*/  USEL UR4, URZ, 0xffffffff, UP0 ;  /* 0xffffffffff047887 */ /* 0x000fe40008000000 */
[----:B------:R-:W-:-:S10]  /*04a0*/  UISETP.NE.AND.EX UP1, UPT, UR9, URZ, UPT, UP1 ;  /* 0x000000ff0900728c */ /* 0x000fd4000bf25310 */
[----:B------:R-:W-:Y:S01]  /*04b0*/  VOTEU.ANY UP0, P0 ;  /* 0x0000000000ff7886 */ /* 0x000fe20000000100 */
[----:B------:R-:W-:-:S04]  /*04c0*/  @!UP1 USEL UR4, URZ, 0xffffffff, UP0 ;  /* 0xffffffffff049887 */ /* 0x000fc80008000000 */
[----:B------:R-:W-:-:S04]  /*04d0*/  ULOP3.LUT UR4, UR4, 0x1, URZ, 0xc0, !UPT ;  /* 0x0000000104047892 */ /* 0x000fc8000f8ec0ff */
[----:B------:R-:W-:-:S11]  /*04e0*/  UISETP.NE.U32.AND UP3, UPT, UR4, 0x1, UPT ;  /* 0x000000010400788c */ /* 0x000fd6000bf65070 */
.L_x_8:
[----:B-1----:R-:W1:Y:S01]  /*04f0*/  SHFL.IDX PT, R2, R85, RZ, 0x1f ;  /* 0x00001fff55027589 */ /* 0x002e6200000e0000 */
[----:B------:R-:W-:-:S04]  /*0500*/  UISETP.NE.AND UP0, UPT, UR17, 0x2, UPT ;  /* 0x000000021100788c */ /* 0x000fc8000bf05270 */
[----:B------:R-:W-:Y:S01]  /*0510*/  USEL UR38, URZ, 0x1, UP0 ;  /* 0x00000001ff267887 */ /* 0x000fe20008000000 */
[----:B-1----:R-:W-:-:S13]  /*0520*/  ISETP.NE.AND P0, PT, R2, RZ, PT ;  /* 0x000000ff0200720c */ /* 0x002fda0003f05270 */
[----:B------:R-:W-:Y:S05]  /*0530*/  @P0 BRA `(.L_x_9) ;  /* 0x0000000400540947 */ /* 0x000fea0003800000 */
[----:B------:R-:W-:Y:S01]  /*0540*/  ELECT P0, URZ, PT ;  /* 0x0000000000ff782f */ /* 0x000fe20003800000 */
[----:B------:R-:W-:-:S12]  /*0550*/  BSSY.RECONVERGENT B0, `(.L_x_9) ;  /* 0x0000053000007945 */ /* 0x000fd80003800200 */
[----:B------:R-:W-:Y:S05]  /*0560*/  @!P0 BRA `(.L_x_10) ;  /* 0x0000000400448947 */ /* 0x000fea0003800000 */
[----:B------:R-:W1:Y:S01]  /*0570*/  S2UR UR4, SR_CgaCtaId ;  /* 0x00000000000479c3 */ /* 0x000e620000008800 */
[----:B------:R-:W-:Y:S01]  /*0580*/  UMOV UR5, 0x400 ;  /* 0x0000040000057882 */ /* 0x000fe20000000000 */
[----:B------:R-:W-:Y:S01]  /*0590*/  UMOV UR8, 0x1 ;  /* 0x0000000100087882 */ /* 0x000fe20000000000 */
[----:B------:R-:W-:Y:S01]  /*05a0*/  UMOV UR6, 0x4 ;  /* 0x0000000400067882 */ /* 0x000fe20000000000 */
[----:B------:R-:W-:-:S04]  /*05b0*/  UIADD3 UR8, UPT, UPT, -UR8, 0x100000, URZ ;  /* 0x0010000008087890 */ /* 0x000fc8000fffe1ff */
[----:B------:R-:W-:Y:S02]  /*05c0*/  USHF.L.U32 UR9, UR8, 0xb, URZ ;  /* 0x0000000b08097899 */ /* 0x000fe400080006ff */
[----:B------:R-:W-:Y:S02]  /*05d0*/  USHF.L.U32 UR8, UR8, 0x1, URZ ;  /* 0x0000000108087899 */ /* 0x000fe400080006ff */
[----:B------:R-:W-:-:S04]  /*05e0*/  UIADD3 UR6, UPT, UPT, -UR6, 0x100000, URZ ;  /* 0x0010000006067890 */ /* 0x000fc8000fffe1ff */
[----:B------:R-:W-:Y:S02]  /*05f0*/  USHF.L.U32 UR7, UR6, 0xb, URZ ;  /* 0x0000000b06077899 */ /* 0x000fe400080006ff */
[----:B------:R-:W-:Y:S02]  /*0600*/  USHF.L.U32 UR6, UR6, 0x1, URZ ;  /* 0x0000000106067899 */ /* 0x000fe400080006ff */
[----:B-1----:R-:W-:Y:S01]  /*0610*/  ULEA UR4, UR4, UR5, 0x18 ;  /* 0x0000000504047291 */ /* 0x002fe2000f8ec0ff */
[----:B------:R-:W1:Y:S11]  /*0620*/  FENCE.VIEW.ASYNC.S ;  /* 0x00000000000073c6 */ /* 0x000e760000000000 */
[----:B-1----:R1:W3:Y:S01]  /*0630*/  SYNCS.EXCH.64 URZ, [UR4], UR8 ;  /* 0x0000000804ff75b2 */ /* 0x0022e20008000100 */
[----:B------:R1:W4:Y:S01]  /*0640*/  SYNCS.EXCH.64 URZ, [UR4+0x110], UR6 ;  /* 0x0001100604ff75b2 */ /* 0x0003220008000100 */
[----:B------:R1:W1:Y:S01]  /*0650*/  SYNCS.EXCH.64 URZ, [UR4+0x8], UR8 ;  /* 0x0000080804ff75b2 */ /* 0x0002620008000100 */
        /* <DEDUP_REMOVED lines=65> */
[----:B---34-:R-:W-:Y:S01]  /*0a70*/  NOP ;  /* 0x0000000000007918 */ /* 0x018fe20000000000 */
.L_x_10:
[----:B-1----:R-:W-:Y:S05]  /*0a80*/  BSYNC.RECONVERGENT B0 ;  /* 0x0000000000007941 */ /* 0x002fea0003800200 */
.L_x_9:
[----:B------:R-:W1:Y:S01]  /*0a90*/  SHFL.IDX PT, R2, R85, RZ, 0x1f ;  /* 0x00001fff55027589 */ /* 0x000e6200000e0000 */
[----:B------:R-:W-:Y:S01]  /*0aa0*/  NOP ;  /* 0x0000000000007918 */ /* 0x000fe20000000000 */
[----:B-1----:R-:W-:-:S13]  /*0ab0*/  ISETP.NE.AND P0, PT, R2, 0x1, PT ;  /* 0x000000010200780c */ /* 0x002fda0003f05270 */
[----:B------:R-:W-:Y:S05]  /*0ac0*/  @P0 BRA `(.L_x_11) ;  /* 0x0000000000480947 */ /* 0x000fea0003800000 */
        /* <DEDUP_REMOVED lines=9> */
[----:B------:R-:W-:Y:S01]  /*0b60*/  USHF.L.U32 UR6, UR6, 0x1, URZ ;  /* 0x0000000106067899 */ /* 0x000fe200080006ff */
[----:B------:R-:W-:Y:S01]  /*0b70*/  ELECT P0, URZ, PT ;  /* 0x0000000000ff782f */ /* 0x000fe20003800000 */
[----:B-1----:R-:W-:Y:S01]  /*0b80*/  ULEA UR4, UR4, UR5, 0x18 ;  /* 0x0000000504047291 */ /* 0x002fe2000f8ec0ff */
[----:B------:R-:W1:Y:S11]  /*0b90*/  FENCE.VIEW.ASYNC.S ;  /* 0x00000000000073c6 */ /* 0x000e760000000000 */
[----:B-1----:R1:W3:Y:S01]  /*0ba0*/  SYNCS.EXCH.64 URZ, [UR4+0x220], UR8 ;  /* 0x0002200804ff75b2 */ /* 0x0022e20008000100 */
[----:B------:R1:W4:Y:S01]  /*0bb0*/  SYNCS.EXCH.64 URZ, [UR4+0x230], UR6 ;  /* 0x0002300604ff75b2 */ /* 0x0003220008000100 */
[----:B------:R1:W1:Y:S01]  /*0bc0*/  SYNCS.EXCH.64 URZ, [UR4+0x228], UR8 ;  /* 0x0002280804ff75b2 */ /* 0x0002620008000100 */
[----:B------:R1:W1:Y:S01]  /*0bd0*/  SYNCS.EXCH.64 URZ, [UR4+0x238], UR6 ;  /* 0x0002380604ff75b2 */ /* 0x0002620008000100 */
[----:B------:R-:W-:Y:S01]  /*0be0*/  NOP ;  /* 0x0000000000007918 */ /* 0x000fe20000000000 */
.L_x_11:
[----:B------:R-:W2:Y:S01]  /*0bf0*/  SHFL.IDX PT, R2, R85, RZ, 0x1f ;  /* 0x00001fff55027589 */ /* 0x000ea200000e0000 */
[----:B------:R-:W-:Y:S01]  /*0c00*/  NOP ;  /* 0x0000000000007918 */ /* 0x000fe20000000000 */
[----:B--2---:R-:W-:-:S13]  /*0c10*/  ISETP.NE.AND P0, PT, R2, 0x3, PT ;  /* 0x000000030200780c */ /* 0x004fda0003f05270 */
[----:B------:R-:W-:Y:S05]  /*0c20*/  @P0 BRA `(.L_x_12) ;  /* 0x0000000000300947 */ /* 0x000fea0003800000 */
[----:B-1----:R-:W1:Y:S01]  /*0c30*/  S2UR UR6, SR_CgaCtaId ;  /* 0x00000000000679c3 */ /* 0x002e620000008800 */
[----:B------:R-:W-:Y:S01]  /*0c40*/  UMOV UR4, 0x400 ;  /* 0x0000040000047882 */ /* 0x000fe20000000000 */
[----:B------:R-:W-:Y:S01]  /*0c50*/  UMOV UR5, 0x20 ;  /* 0x0000002000057882 */ /* 0x000fe20000000000 */
[----:B------:R-:W-:Y:S01]  /*0c60*/  ELECT P0, URZ, PT ;  /* 0x0000000000ff782f */ /* 0x000fe20003800000 */
[----:B-1----:R-:W-:Y:S02]  /*0c70*/  ULEA UR6, UR6, UR4, 0x18 ;  /* 0x0000000406067291 */ /* 0x002fe4000f8ec0ff */
[----:B------:R-:W-:-:S04]  /*0c80*/  UIADD3 UR4, UPT, UPT, -UR5, 0x100000, URZ ;  /* 0x0010000005047890 */ /* 0x000fc8000fffe1ff */
[----:B------:R-:W-:Y:S02]  /*0c90*/  USHF.L.U32 UR5, UR4, 0xb, URZ ;  /* 0x0000000b04057899 */ /* 0x000fe400080006ff */
[----:B------:R-:W-:Y:S01]  /*0ca0*/  USHF.L.U32 UR4, UR4, 0x1, URZ ;  /* 0x0000000104047899 */ /* 0x000fe200080006ff */
[----:B------:R-:W1:Y:S11]  /*0cb0*/  FENCE.VIEW.ASYNC.S ;  /* 0x00000000000073c6 */ /* 0x000e760000000000 */
[----:B-1----:R2:W1:Y:S01]  /*0cc0*/  SYNCS.EXCH.64 URZ, [UR6+0x240], UR4 ;  /* 0x0002400406ff75b2 */ /* 0x0024620008000100 */
[----:B------:R2:W1:Y:S02]  /*0cd0*/  SYNCS.EXCH.64 URZ, [UR6+0x248], UR4 ;  /* 0x0002480406ff75b2 */ /* 0x0004640008000100 */
[----:B--2---:R-:W-:Y:S01]  /*0ce0*/  NOP ;  /* 0x0000000000007918 */ /* 0x004fe20000000000 */
.L_x_12:
[----:B------:R-:W2:Y:S01]  /*0cf0*/  SHFL.IDX PT, R2, R85, RZ, 0x1f ;  /* 0x00001fff55027589 */ /* 0x000ea200000e0000 */
[----:B------:R-:W-:Y:S01]  /*0d00*/  NOP ;  /* 0x0000000000007918 */ /* 0x000fe20000000000 */
[----:B--2---:R-:W-:-:S13]  /*0d10*/  ISETP.NE.AND P0, PT, R2, 0x4, PT ;  /* 0x000000040200780c */ /* 0x004fda0003f05270 */
[----:B------:R-:W-:Y:S05]  /*0d20*/  @P0 BRA `(.L_x_13) ;  /* 0x00000000004c0947 */ /* 0x000fea0003800000 */
[----:B-1----:R-:W1:Y:S01]  /*0d30*/  S2UR UR6, SR_CgaCtaId ;  /* 0x00000000000679c3 */ /* 0x002e620000008800 */
[----:B------:R-:W-:Y:S01]  /*0d40*/  UMOV UR4, 0x3a0 ;  /* 0x000003a000047882 */ /* 0x000fe20000000000 */
[----:B------:R-:W-:Y:S01]  /*0d50*/  UMOV UR5, 0x400 ;  /* 0x0000040000057882 */ /* 0x000fe20000000000 */
[----:B------:R-:W-:Y:S01]  /*0d60*/  USEL UR4, UR4, 0x320, UP3 ;  /* 0x0000032004047887 */ /* 0x000fe20009800000 */
[----:B------:R-:W-:Y:S01]  /*0d70*/  UMOV UR8, 0x1 ;  /* 0x0000000100087882 */ /* 0x000fe20000000000 */
[----:B------:R-:W-:Y:S01]  /*0d80*/  ELECT P0, URZ, PT ;  /* 0x0000000000ff782f */ /* 0x000fe20003800000 */
[----:B------:R-:W-:-:S04]  /*0d90*/  UIADD3 UR8, UPT, UPT, -UR8, 0x100000, URZ ;  /* 0x0010000008087890 */ /* 0x000fc8000fffe1ff */
[----:B------:R-:W-:Y:S02]  /*0da0*/  USHF.L.U32 UR9, UR8, 0xb, URZ ;  /* 0x0000000b08097899 */ /* 0x000fe400080006ff */
[----:B------:R-:W-:Y:S02]  /*0db0*/  USHF.L.U32 UR8, UR8, 0x1, URZ ;  /* 0x0000000108087899 */ /* 0x000fe400080006ff */
[----:B-1----:R-:W-:Y:S02]  /*0dc0*/  ULEA UR6, UR6, UR5, 0x18 ;  /* 0x0000000506067291 */ /* 0x002fe4000f8ec0ff */
[----:B------:R-:W-:-:S04]  /*0dd0*/  UIADD3 UR4, UPT, UPT, -UR4, 0x100000, URZ ;  /* 0x0010000004047890 */ /* 0x000fc8000fffe1ff */
[----:B------:R-:W-:Y:S02]  /*0de0*/  USHF.L.U32 UR5, UR4, 0xb, URZ ;  /* 0x0000000b04057899 */ /* 0x000fe400080006ff */
[----:B------:R-:W-:Y:S01]  /*0df0*/  USHF.L.U32 UR4, UR4, 0x1, URZ ;  /* 0x0000000104047899 */ /* 0x000fe200080006ff */
[----:B------:R-:W1:Y:S03]  /*0e00*/  FENCE.VIEW.ASYNC.S ;  /* 0x00000000000073c6 */ /* 0x000e660000000000 */
[----:B-1----:R2:W1:Y:S08]  /*0e10*/  SYNCS.EXCH.64 URZ, [UR6+0x250], UR8 ;  /* 0x0002500806ff75b2 */ /* 0x0024700008000100 */
[----:B------:R2:W1:Y:S01]  /*0e20*/  SYNCS.EXCH.64 URZ, [UR6+0x260], UR4 ;  /* 0x0002600406ff75b2 */ /* 0x0004620008000100 */
[----:B------:R2:W1:Y:S01]  /*0e30*/  SYNCS.EXCH.64 URZ, [UR6+0x258], UR8 ;  /* 0x0002580806ff75b2 */ /* 0x0004620008000100 */
[----:B------:R2:W1:Y:S02]  /*0e40*/  SYNCS.EXCH.64 URZ, [UR6+0x268], UR4 ;  /* 0x0002680406ff75b2 */ /* 0x0004640008000100 */
[----:B--2---:R-:W-:Y:S01]  /*0e50*/  NOP ;  /* 0x0000000000007918 */ /* 0x004fe20000000000 */
.L_x_13:
[----:B------:R-:W2:Y:S01]  /*0e60*/  SHFL.IDX PT, R2, R85, RZ, 0x1f ;  /* 0x00001fff55027589 */ /* 0x000ea200000e0000 */
[----:B------:R-:W-:Y:S01]  /*0e70*/  NOP ;  /* 0x0000000000007918 */ /* 0x000fe20000000000 */
[----:B--2---:R-:W-:-:S13]  /*0e80*/  ISETP.NE.AND P0, PT, R2, 0x5, PT ;  /* 0x000000050200780c */ /* 0x004fda0003f05270 */
[----:B------:R-:W-:Y:S05]  /*0e90*/  @P0 BRA `(.L_x_14) ;  /* 0x0000000000580947 */ /* 0x000fea0003800000 */
[----:B-1----:R-:W1:Y:S01]  /*0ea0*/  S2UR UR4, SR_CgaCtaId ;  /* 0x00000000000479c3 */ /* 0x002e620000008800 */
        /* <DEDUP_REMOVED lines=12> */
[----:B-1----:R2:W1:Y:S01]  /*0f70*/  SYNCS.EXCH.64 URZ, [UR4+0x270], UR8 ;  /* 0x0002700804ff75b2 */ /* 0x0024620008000100 */
[----:B------:R2:W1:Y:S01]  /*0f80*/  SYNCS.EXCH.64 URZ, [UR4+0x290], UR6 ;  /* 0x0002900604ff75b2 */ /* 0x0004620008000100 */
[----:B------:R2:W1:Y:S01]  /*0f90*/  SYNCS.EXCH.64 URZ, [UR4+0x278], UR8 ;  /* 0x0002780804ff75b2 */ /* 0x0004620008000100 */
[----:B------:R2:W1:Y:S01]  /*0fa0*/  SYNCS.EXCH.64 URZ, [UR4+0x298], UR6 ;  /* 0x0002980604ff75b2 */ /* 0x0004620008000100 */
[----:B------:R2:W1:Y:S01]  /*0fb0*/  SYNCS.EXCH.64 URZ, [UR4+0x280], UR8 ;  /* 0x0002800804ff75b2 */ /* 0x0004620008000100 */
[----:B------:R2:W1:Y:S01]  /*0fc0*/  SYNCS.EXCH.64 URZ, [UR4+0x2a0], UR6 ;  /* 0x0002a00604ff75b2 */ /* 0x0004620008000100 */
[----:B------:R2:W1:Y:S01]  /*0fd0*/  SYNCS.EXCH.64 URZ, [UR4+0x288], UR8 ;  /* 0x0002880804ff75b2 */ /* 0x0004620008000100 */
[----:B------:R2:W1:Y:S02]  /*0fe0*/  SYNCS.EXCH.64 URZ, [UR4+0x2a8], UR6 ;  /* 0x0002a80604ff75b2 */ /* 0x0004640008000100 */
[----:B--2---:R-:W-:Y:S01]  /*0ff0*/  NOP ;  /* 0x0000000000007918 */ /* 0x004fe20000000000 */
.L_x_14:
[----:B------:R-:W2:Y:S01]  /*1000*/  SHFL.IDX PT, R2, R85, RZ, 0x1f ;  /* 0x00001fff55027589 */ /* 0x000ea200000e0000 */
[----:B------:R-:W-:Y:S01]  /*1010*/  NOP ;  /* 0x0000000000007918 */ /* 0x000fe20000000000 */
[----:B--2---:R-:W-:-:S13]  /*1020*/  ISETP.NE.AND P0, PT, R2, 0x3, PT ;  /* 0x000000030200780c */ /* 0x004fda0003f05270 */
[----:B------:R-:W-:Y:S05]  /*1030*/  @P0 BRA `(.L_x_15) ;  /* 0x0000000000380947 */ /* 0x000fea0003800000 */
[----:B------:R-:W2:Y:S01]  /*1040*/  S2UR UR5, SR_CgaCtaId ;  /* 0x00000000000579c3 */ /* 0x000ea20000008800 */
[----:B-1----:R-:W-:Y:S01]  /*1050*/  UMOV UR4, 0x400 ;  /* 0x0000040000047882 */ /* 0x002fe20000000000 */
[----:B------:R-:W-:Y:S01]  /*1060*/  UMOV UR6, 0x20 ;  /* 0x0000002000067882 */ /* 0x000fe20000000000 */
[----:B------:R-:W-:Y:S01]  /*1070*/  ELECT P0, URZ, PT ;  /* 0x0000000000ff782f */ /* 0x000fe20003800000 */
[----:B------:R-:W-:-:S04]  /*1080*/  UIADD3 UR6, UPT, UPT, -UR6, 0x100000, URZ ;  /* 0x0010000006067890 */ /* 0x000fc8000fffe1ff */
[----:B------:R-:W-:Y:S02]  /*1090*/  USHF.L.U32 UR7, UR6, 0xb, URZ ;  /* 0x0000000b06077899 */ /* 0x000fe400080006ff */
[----:B------:R-:W-:Y:S02]  /*10a0*/  USHF.L.U32 UR6, UR6, 0x1, URZ ;  /* 0x0000000106067899 */ /* 0x000fe400080006ff */
[----:B--2---:R-:W-:Y:S01]  /*10b0*/  ULEA UR4, UR5, UR4, 0x18 ;  /* 0x0000000405047291 */ /* 0x004fe2000f8ec0ff */
[----:B------:R-:W1:Y:S11]  /*10c0*/  FENCE.VIEW.ASYNC.S ;  /* 0x00000000000073c6 */ /* 0x000e760000000000 */
[----:B-1----:R2:W1:Y:S01]  /*10d0*/  SYNCS.EXCH.64 URZ, [UR4+0x2b0], UR6 ;  /* 0x0002b00604ff75b2 */ /* 0x0024620008000100 */
[----:B------:R2:W1:Y:S01]  /*10e0*/  SYNCS.EXCH.64 URZ, [UR4+0x2c0], UR6 ;  /* 0x0002c00604ff75b2 */ /* 0x0004620008000100 */
[----:B------:R2:W1:Y:S01]  /*10f0*/  SYNCS.EXCH.64 URZ, [UR4+0x2b8], UR6 ;  /* 0x0002b80604ff75b2 */ /* 0x0004620008000100 */
[----:B------:R2:W1:Y:S02]  /*1100*/  SYNCS.EXCH.64 URZ, [UR4+0x2c8], UR6 ;  /* 0x0002c80604ff75b2 */ /* 0x0004640008000100 */
[----:B--2---:R-:W-:Y:S01]  /*1110*/  NOP ;  /* 0x0000000000007918 */ /* 0x004fe20000000000 */
.L_x_15:
[----:B-1----:R-:W1:Y:S01]  /*1120*/  LDCU UR4, c[0x0][0x36c] ;  /* 0x00006d80ff0477ac */ /* 0x002e620008000800 */
[----:B------:R-:W-:Y:S01]  /*1130*/  ISETP.NE.OR P3, PT, R0, 0x2, !P3 ;  /* 0x000000020000780c */ /* 0x000fe20005f65670 */
[----:B------:R-:W-:Y:S01]  /*1140*/  NOP ;  /* 0x0000000000007918 */ /* 0x000fe20000000000 */
[----:B------:R-:W-:Y:S01]  /*1150*/  LOP3.LUT R0, R93, 0x1f, RZ, 0xc0, !PT ;  /* 0x0000001f5d007812 */ /* 0x000fe200078ec0ff */
[----:B------:R-:W-:Y:S02]  /*1160*/  UISETP.NE.AND UP4, UPT, UR17, URZ, UPT ;  /* 0x000000ff1100728c */ /* 0x000fe4000bf85270 */
[----:B-1----:R-:W-:-:S09]  /*1170*/  UISETP.EQ.U32.AND UP5, UPT, UR4, 0x1, UPT ;  /* 0x000000010400788c */ /* 0x002fd2000bfa2070 */
[----:B------:R-:W-:Y:S05]  /*1180*/  BRA.U !UP5, `(.L_x_16) ;  /* 0x000000010d087547 */ /* 0x000fea000b800000 */
[----:B---34-:R-:W-:Y:S01]  /*1190*/  UCGABAR_ARV ;  /* 0x00000000000079c7 */ /* 0x018fe20008000000 */
[----:B------:R-:W-:Y:S05]  /*11a0*/  BRA `(.L_x_17) ;  /* 0x0000000000047947 */ /* 0x000fea0003800000 */
.L_x_16:
[----:B---34-:R-:W-:Y:S01]  /*11b0*/  NOP ;  /* 0x0000000000007918 */ /* 0x018fe20000000000 */
.L_x_17:
[----:B------:R-:W1:Y:S01]  /*11c0*/  S2UR UR7, SR_CTAID.X ;  /* 0x00000000000779c3 */ /* 0x000e620000002500 */
[----:B------:R-:W-:-:S05]  /*11d0*/  CS2R.32 R3, SR_CgaSize ;  /* 0x0000000000037805 */ /* 0x000fca0000008a00 */
[----:B------:R-:W-:-:S05]  /*11e0*/  IMAD R3, R3, -0xa0, RZ ;  /* 0xffffff6003037824 */ /* 0x000fca00078e02ff */
[----:B------:R-:W-:-:S14]  /*11f0*/  R2UR UR5, R3 ;  /* 0x00000000030572ca */ /* 0x000fdc00000e0000 */
[----:B------:R-:W2:Y:S01]  /*1200*/  LDCU UR5, c[0x0][UR5+0x2b0] ;  /* 0x00005600050577ac */ /* 0x000ea20008000800 */
[----:B------:R-:W-:-:S05]  /*1210*/  CS2R.32 R3, SR_CgaSize ;  /* 0x0000000000037805 */ /* 0x000fca0000008a00 */
[----:B------:R-:W-:-:S05]  /*1220*/  IMAD R3, R3, -0xa0, RZ ;  /* 0xffffff6003037824 */ /* 0x000fca00078e02ff */
[----:B------:R-:W-:-:S14]  /*1230*/  R2UR UR4, R3 ;  /* 0x00000000030472ca */ /* 0x000fdc00000e0000 */
[----:B------:R-:W3:Y:S01]  /*1240*/  LDCU UR4, c[0x0][UR4+0x2b4] ;  /* 0x00005680040477ac */ /* 0x000ee20008000800 */
[----:B------:R-:W4:Y:S01]  /*1250*/  S2UR UR8, SR_CTAID.Y ;  /* 0x00000000000879c3 */ /* 0x000f220000002600 */
[----:B------:R-:W3:Y:S01]  /*1260*/  LDCU UR21, c[0x0][0xb24] ;  /* 0x00016480ff1577ac */ /* 0x000ee20008000800 */
[----:B------:R-:W-:-:S05]  /*1270*/  CS2R.32 R3, SR_CgaSize ;  /* 0x0000000000037805 */ /* 0x000fca0000008a00 */
[----:B------:R-:W-:-:S05]  /*1280*/  IMAD R3, R3, -0xa0, RZ ;  /* 0xffffff6003037824 */ /* 0x000fca00078e02ff */
[----:B------:R-:W-:-:S14]  /*1290*/  R2UR UR62, R3 ;  /* 0x00000000033e72ca */ /* 0x000fdc00000e0000 */
[----:B------:R-:W4:Y:S01]  /*12a0*/  LDCU UR62, c[0x0][UR62+0x2a0] ;  /* 0x000054003e3e77ac */ /* 0x000f220008000800 */
[----:B------:R-:W4:Y:S01]  /*12b0*/  S2UR UR9, SR_CgaCtaId ;  /* 0x00000000000979c3 */ /* 0x000f220000008800 */
[----:B------:R-:W-:-:S05]  /*12c0*/  CS2R.32 R3, SR_CgaSize ;  /* 0x0000000000037805 */ /* 0x000fca0000008a00 */
[----:B------:R-:W-:-:S05]  /*12d0*/  IMAD R3, R3, -0xa0, RZ ;  /* 0xffffff6003037824 */ /* 0x000fca00078e02ff */
[----:B------:R-:W-:-:S14]  /*12e0*/  R2UR UR59, R3 ;  /* 0x00000000033b72ca */ /* 0x000fdc00000e0000 */
[----:B------:R-:W4:Y:S01]  /*12f0*/  LDCU UR59, c[0x0][UR59+0x2a4] ;  /* 0x000054803b3b77ac */ /* 0x000f220008000800 */
[----:B------:R-:W4:Y:S01]  /*1300*/  LDCU UR42, c[0x0][0xb24] ;  /* 0x00016480ff2a77ac */ /* 0x000f220008000800 */
[----:B-1----:R-:W-:Y:S01]  /*1310*/  I2FP.F32.U32 R3, UR7 ;  /* 0x0000000700037c45 */ /* 0x002fe20008201000 */
[----:B------:R-:W1:Y:S01]  /*1320*/  S2UR UR36, SR_CTAID.Z ;  /* 0x00000000002479c3 */ /* 0x000e620000002700 */
[----:B------:R-:W1:Y:S03]  /*1330*/  LDCU UR27, c[0x0][0xb30] ;  /* 0x00016600ff1b77ac */ /* 0x000e660008000800 */
[----:B--2---:R-:W-:Y:S01]  /*1340*/  FMUL R3, R3, UR5 ;  /* 0x0000000503037c20 */ /* 0x004fe20008400000 */
[----:B---3--:R-:W-:Y:S01]  /*1350*/  UISETP.GE.AND UP2, UPT, UR21, 0x1, UPT ;  /* 0x000000011500788c */ /* 0x008fe2000bf46270 */
[----:B----4-:R-:W-:Y:S01]  /*1360*/  I2FP.F32.U32 R2, UR8 ;  /* 0x0000000800027c45 */ /* 0x010fe20008201000 */
[----:B------:R-:W-:Y:S01]  /*1370*/  UMOV UR16, UR7 ;  /* 0x0000000700107c82 */ /* 0x000fe20008000000 */
[----:B------:R-:W-:-:S02]  /*1380*/  UMOV UR20, UR8 ;  /* 0x0000000800147c82 */ /* 0x000fc40008000000 */
[----:B------:R-:W2:Y:S01]  /*1390*/  F2I.U32.TRUNC.NTZ R3, R3 ;  /* 0x0000000300037305 */ /* 0x000ea2000020f000 */
[----:B------:R-:W-:Y:S01]  /*13a0*/  FMUL R2, R2, UR4 ;  /* 0x0000000402027c20 */ /* 0x000fe20008400000 */
[----:B------:R-:W-:-:S06]  /*13b0*/  USHF.L.U32 UR28, UR9, 0x9, URZ ;  /* 0x00000009091c7899 */ /* 0x000fcc00080006ff */
[----:B------:R-:W3:Y:S01]  /*13c0*/  F2I.U32.TRUNC.NTZ R2, R2 ;  /* 0x0000000200027305 */ /* 0x000ee2000020f000 */
[----:B--2---:R-:W-:Y:S02]  /*13d0*/  R2UR UR4, R3 ;  /* 0x00000000030472ca */ /* 0x004fe400000e0000 */
[----:B---3--:R-:W-:Y:S02]  /*13e0*/  R2UR UR6, R2 ;  /* 0x00000000020672ca */ /* 0x008fe400000e0000 */
[----:B------:R-:W-:-:S09]  /*13f0*/  PRMT R2, RZ, 0x7610, R2 ;  /* 0x00007610ff027816 */ /* 0x000fd20000000002 */
[----:B------:R-:W-:-:S04]  /*1400*/  UIADD3 UR5, UPT, UPT, -UR4, URZ, URZ ;  /* 0x000000ff04057290 */ /* 0x000fc8000fffe1ff */
[----:B------:R-:W-:Y:S02]  /*1410*/  UIMAD UR62, UR62, UR5, UR7 ;  /* 0x000000053e3e72a4 */ /* 0x000fe4000f8e0207 */
[----:B------:R-:W-:-:S04]  /*1420*/  UIADD3 UR4, UPT, UPT, -UR6, URZ, URZ ;  /* 0x000000ff06047290 */ /* 0x000fc8000fffe1ff */
[----:B------:R-:W-:Y:S01]  /*1430*/  UIMAD UR59, UR59, UR4, UR8 ;  /* 0x000000043b3b72a4 */ /* 0x000fe2000f8e0208 */
[----:B-1----:R-:W-:Y:S11]  /*1440*/  BRA.U UP4, `(.L_x_18) ;  /* 0x0000000104407547 */ /* 0x002ff6000b800000 */
[----:B------:R-:W-:Y:S02]  /*1450*/  UISETP.NE.AND UP0, UPT, UR59, URZ, UPT ;  /* 0x000000ff3b00728c */ /* 0x000fe4000bf05270 */
[----:B------:R-:W-:Y:S02]  /*1460*/  UISETP.NE.AND UP1, UPT, UR59, 0x1, UPT ;  /* 0x000000013b00788c */ /* 0x000fe4000bf25270 */
[----:B------:R-:W-:Y:S02]  /*1470*/  UISETP.EQ.OR UP0, UPT, UR62, URZ, !UP0 ;  /* 0x000000ff3e00728c */ /* 0x000fe4000c702670 */
[----:B------:R-:W-:Y:S02]  /*1480*/  USEL UR5, URZ, 0x2, UP1 ;  /* 0x00000002ff057887 */ /* 0x000fe40008800000 */
[----:B------:R-:W-:Y:S02]  /*1490*/  USEL UR8, URZ, 0x1, !UP0 ;  /* 0x00000001ff087887 */ /* 0x000fe4000c000000 */
[----:B------:R-:W-:-:S02]  /*14a0*/  UISETP.NE.AND UP0, UPT, UR59, 0x2, UPT ;  /* 0x000000023b00788c */ /* 0x000fc4000bf05270 */
[----:B------:R-:W-:Y:S02]  /*14b0*/  UISETP.NE.AND UP1, UPT, UR59, 0x3, UPT ;  /* 0x000000033b00788c */ /* 0x000fe4000bf25270 */
[----:B------:R-:W-:Y:S02]  /*14c0*/  USEL UR4, URZ, 0x4, UP0 ;  /* 0x00000004ff047887 */ /* 0x000fe40008000000 */
[----:B------:R-:W-:Y:S02]  /*14d0*/  UISETP.NE.AND UP0, UPT, UR62, URZ, UPT ;  /* 0x000000ff3e00728c */ /* 0x000fe4000bf05270 */
[----:B------:R-:W-:Y:S02]  /*14e0*/  USEL UR6, URZ, 0x8, UP1 ;  /* 0x00000008ff067887 */ /* 0x000fe40008800000 */
[----:B------:R-:W-:Y:S02]  /*14f0*/  USEL UR7, UR5, 0x2, UP0 ;  /* 0x0000000205077887 */ /* 0x000fe40008000000 */
[----:B------:R-:W-:-:S02]  /*1500*/  USEL UR4, UR4, 0x4, UP0 ;  /* 0x0000000404047887 */ /* 0x000fc40008000000 */
[----:B------:R-:W-:Y:S02]  /*1510*/  USEL UR5, UR6, 0x8, UP0 ;  /* 0x0000000806057887 */ /* 0x000fe40008000000 */
[----:B------:R-:W-:-:S04]  /*1520*/  UIADD3 UR4, UPT, UPT, UR4, UR7, UR8 ;  /* 0x0000000704047290 */ /* 0x000fc8000fffe008 */
[----:B------:R-:W-:-:S06]  /*1530*/  UIADD3 UR4, UPT, UPT, UR4, UR5, URZ ;  /* 0x0000000504047290 */ /* 0x000fcc000fffe0ff */
[----:B------:R-:W-:Y:S02]  /*1540*/  MOV R2, UR4 ;  /* 0x0000000400027c02 */ /* 0x000fe40008000f00 */
.L_x_18:
[----:B------:R-:W-:Y:S05]  /*1550*/  BRA.U !UP2, `(.L_x_19) ;  /* 0x000000010ad47547 */ /* 0x000fea000b800000 */
[----:B------:R-:W1:Y:S01]  /*1560*/  LDCU.128 UR12, c[0x0][0xb10] ;  /* 0x00016200ff0c77ac */ /* 0x000e620008000c00 */
[----:B------:R-:W2:Y:S01]  /*1570*/  LDCU UR6, c[0x0][0x370] ;  /* 0x00006e00ff0677ac */ /* 0x000ea20008000800 */
[----:B------:R-:W3:Y:S01]  /*1580*/  LDCU UR5, c[0x0][0x374] ;  /* 0x00006e80ff0577ac */ /* 0x000ee20008000800 */
[----:B------:R-:W4:Y:S01]  /*1590*/  LDCU UR26, c[0x0][0xb0c] ;  /* 0x00016180ff1a77ac */ /* 0x000f220008000800 */
[----:B------:R-:W4:Y:S01]  /*15a0*/  LDCU UR4, c[0x0][0xb20] ;  /* 0x00016400ff0477ac */ /* 0x000f220008000800 */
[----:B------:R-:W4:Y:S01]  /*15b0*/  LDCU.64 UR8, c[0x0][0xb28] ;  /* 0x00016500ff0877ac */ /* 0x000f220008000a00 */
[----:B-1----:R-:W-:Y:S02]  /*15c0*/  UISETP.NE.AND UP0, UPT, UR14, 0x1, UPT ;  /* 0x000000010e00788c */ /* 0x002fe4000bf05270 */
[----:B---3--:R-:W-:Y:S02]  /*15d0*/  UIMAD.WIDE.U32 UR10, UR5, UR15, URZ ;  /* 0x0000000f050a72a5 */ /* 0x008fe4000f8e00ff */
[----:B--2---:R-:W-:-:S02]  /*15e0*/  UIMAD.WIDE.U32 UR22, UR6, UR12, URZ ;  /* 0x0000000c061672a5 */ /* 0x004fc4000f8e00ff */
[----:B----4-:R-:W-:Y:S02]  /*15f0*/  UISETP.NE.AND UP1, UPT, UR26, 0x1, UPT ;  /* 0x000000011a00788c */ /* 0x010fe4000bf25270 */
[----:B------:R-:W-:Y:S01]  /*1600*/  UISETP.NE.AND UP2, UPT, UR21, 0x1, UPT ;  /* 0x000000011500788c */ /* 0x000fe2000bf45270 */
[----:B------:R-:W-:Y:S02]  /*1610*/  UMOV UR10, UR11 ;  /* 0x0000000b000a7c82 */ /* 0x000fe40008000000 */
[----:B------:R-:W-:Y:S01]  /*1620*/  UMOV UR22, UR23 ;  /* 0x0000001700167c82 */ /* 0x000fe20008000000 */
[----:B------:R-:W-:Y:S02]  /*1630*/  @UP0 USHF.R.U32.HI UR5, URZ, UR4, UR10 ;  /* 0x00000004ff050299 */ /* 0x000fe4000801160a */
[----:B------:R-:W-:Y:S02]  /*1640*/  UIMAD.WIDE.U32 UR24, UR20, UR15, URZ ;  /* 0x0000000f141872a5 */ /* 0x000fe4000f8e00ff */
[----:B------:R-:W-:-:S02]  /*1650*/  UIMAD.WIDE.U32 UR10, UR5, UR8, URZ ;  /* 0x00000008050a72a5 */ /* 0x000fc4000f8e00ff */
[----:B------:R-:W-:Y:S02]  /*1660*/  @UP1 USHF.R.U32.HI UR6, URZ, UR13, UR22 ;  /* 0x0000000dff061299 */ /* 0x000fe40008011616 */
[----:B------:R-:W-:Y:S02]  /*1670*/  UIMAD.WIDE.U32 UR18, UR16, UR12, URZ ;  /* 0x0000000c101272a5 */ /* 0x000fe4000f8e00ff */
[----:B------:R-:W-:Y:S01]  /*1680*/  UIMAD.WIDE.U32 UR22, UR6, UR8, URZ ;  /* 0x00000008061672a5 */ /* 0x000fe2000f8e00ff */
[----:B------:R-:W-:Y:S01]  /*1690*/  UMOV UR24, UR25 ;  /* 0x0000001900187c82 */ /* 0x000fe20008000000 */
[----:B------:R-:W-:Y:S01]  /*16a0*/  UMOV UR10, UR11 ;  /* 0x0000000b000a7c82 */ /* 0x000fe20008000000 */
[----:B------:R-:W-:Y:S02]  /*16b0*/  USHF.R.U32.HI UR24, URZ, UR4, UR24 ;  /* 0x00000004ff187299 */ /* 0x000fe40008011618 */
[----:B------:R-:W-:Y:S02]  /*16c0*/  @UP2 USHF.R.U32.HI UR5, URZ, UR9, UR10 ;  /* 0x00000009ff052299 */ /* 0x000fe4000801160a */
[----:B------:R-:W-:Y:S01]  /*16d0*/  UMOV UR7, UR23 ;  /* 0x0000001700077c82 */ /* 0x000fe20008000000 */
[----:B------:R-:W-:Y:S01]  /*16e0*/  UMOV UR18, UR19 ;  /* 0x0000001300127c82 */ /* 0x000fe20008000000 */
[----:B------:R-:W-:-:S02]  /*16f0*/  @UP2 USHF.R.U32.HI UR6, URZ, UR9, UR7 ;  /* 0x00000009ff062299 */ /* 0x000fc40008011607 */
[----:B------:R-:W-:Y:S02]  /*1700*/  USHF.R.U32.HI UR13, URZ, UR13, UR18 ;  /* 0x0000000dff0d7299 */ /* 0x000fe40008011612 */
[----:B------:R-:W-:Y:S02]  /*1710*/  USEL UR4, UR20, UR24, !UP0 ;  /* 0x0000001814047287 */ /* 0x000fe4000c000000 */
[----:B------:R-:W-:Y:S02]  /*1720*/  UIMAD UR7, UR5, UR21, URZ ;  /* 0x00000015050772a4 */ /* 0x000fe4000f8e02ff */
[----:B------:R-:W-:Y:S02]  /*1730*/  USEL UR5, UR16, UR13, !UP1 ;  /* 0x0000000d10057287 */ /* 0x000fe4000c800000 */
[----:B------:R-:W-:Y:S02]  /*1740*/  UIMAD UR12, UR6, UR21, URZ ;  /* 0x00000015060c72a4 */ /* 0x000fe4000f8e02ff */
[----:B------:R-:W-:-:S02]  /*1750*/  UISETP.GE.AND UP0, UPT, UR4, UR7, UPT ;  /* 0x000000070400728c */ /* 0x000fc4000bf06270 */
[----:B------:R-:W-:Y:S02]  /*1760*/  UIMAD.WIDE.U32 UR10, UR4, UR8, URZ ;  /* 0x00000008040a72a5 */ /* 0x000fe4000f8e00ff */
[----:B------:R-:W-:Y:S02]  /*1770*/  UISETP.GE.OR UP0, UPT, UR5, UR12, UP0 ;  /* 0x0000000c0500728c */ /* 0x000fe40008706670 */
[----:B------:R-:W-:Y:S02]  /*1780*/  UIMAD.WIDE.U32 UR12, UR5, UR8, URZ ;  /* 0x00000008050c72a5 */ /* 0x000fe4000f8e00ff */
[----:B------:R-:W-:Y:S01]  /*1790*/  UIADD3 UR10, UPT, UPT, -UR4, URZ, URZ ;  /* 0x000000ff040a7290 */ /* 0x000fe2000fffe1ff */
[----:B------:R-:W-:Y:S01]  /*17a0*/  UMOV UR8, UR11 ;  /* 0x0000000b00087c82 */ /* 0x000fe20008000000 */
[----:B------:R-:W-:Y:S02]  /*17b0*/  UIADD3 UR11, UPT, UPT, -UR5, URZ, URZ ;  /* 0x000000ff050b7290 */ /* 0x000fe4000fffe1ff */
[----:B------:R-:W-:-:S03]  /*17c0*/  USHF.R.U32.HI UR8, URZ, UR9, UR8 ;  /* 0x00000009ff087299 */ /* 0x000fc60008011608 */
[----:B------:R-:W-:Y:S01]  /*17d0*/  @!UP0 UMOV UR7, UR13 ;  /* 0x0000000d00078c82 */ /* 0x000fe20008000000 */
[----:B------:R-:W-:Y:S02]  /*17e0*/  UIMAD UR20, UR14, UR10, UR20 ;  /* 0x0000000a0e1472a4 */ /* 0x000fe4000f8e0214 */
[----:B------:R-:W-:Y:S02]  /*17f0*/  USEL UR8, UR4, UR8, !UP2 ;  /* 0x0000000804087287 */ /* 0x000fe4000d000000 */
[----:B------:R-:W-:Y:S02]  /*1800*/  @!UP0 USHF.R.U32.HI UR7, URZ, UR9, UR7 ;  /* 0x00000009ff078299 */ /* 0x000fe40008011607 */
[----:B------:R-:W-:Y:S02]  /*1810*/  UIADD3 UR9, UPT, UPT, -UR8, URZ, URZ ;  /* 0x000000ff08097290 */ /* 0x000fe4000fffe1ff */
[----:B------:R-:W-:Y:S02]  /*1820*/  @!UP0 USEL UR7, UR5, UR7, !UP2 ;  /* 0x0000000705078287 */ /* 0x000fe4000d000000 */
[----:B------:R-:W-:-:S02]  /*1830*/  UIMAD UR9, UR21, UR9, UR4 ;  /* 0x00000009150972a4 */ /* 0x000fc4000f8e0204 */
[----:B------:R-:W-:Y:S02]  /*1840*/  @!UP0 UIADD3 UR8, UPT, UPT, UR8, -UR7, URZ ;  /* 0x8000000708088290 */ /* 0x000fe4000fffe0ff */
[----:B------:R-:W-:Y:S02]  /*1850*/  @!UP0 UIMAD UR6, UR9, UR6, UR7 ;  /* 0x00000006090682a4 */ /* 0x000fe4000f8e0207 */
[----:B------:R-:W-:Y:S02]  /*1860*/  @!UP0 UIMAD UR4, UR8, UR21, UR5 ;  /* 0x00000015080482a4 */ /* 0x000fe4000f8e0205 */
[----:B------:R-:W-:Y:S02]  /*1870*/  UIMAD UR16, UR26, UR11, UR16 ;  /* 0x0000000b1a1072a4 */ /* 0x000fe4000f8e0210 */
[----:B------:R-:W-:Y:S01]  /*1880*/  UIMAD UR20, UR4, UR14, UR20 ;  /* 0x0000000e041472a4 */ /* 0x000fe2000f8e0214 */
[----:B------:R-:W-:Y:S02]  /*1890*/  @!UP0 UMOV UR5, UR6 ;  /* 0x0000000600058c82 */ /* 0x000fe40008000000 */
[----:B------:R-:W-:-:S12]  /*18a0*/  UIMAD UR16, UR5, UR26, UR16 ;  /* 0x0000001a051072a4 */ /* 0x000fd8000f8e0210 */
.L_x_19:
[----:B------:R-:W-:Y:S02]  /*18b0*/  UISETP.NE.AND UP1, UPT, UR27, 0x1, UPT ;  /* 0x000000011b00788c */ /* 0x000fe4000bf25270 */
[----:B------:R-:W-:Y:S02]  /*18c0*/  UISETP.NE.AND UP0, UPT, UR17, 0x2, UPT ;  /* 0x000000021100788c */ /* 0x000fe4000bf05270 */
[----:B------:R-:W-:-:S05]  /*18d0*/  ULOP3.LUT UR28, UR28, 0x600, URZ, 0xc0, !UPT ;  /* 0x000006001c1c7892 */ /* 0x000fca000f8ec0ff */
[----:B------:R-:W-:Y:S07]  /*18e0*/  BRA.U UP1, `(.L_x_20) ;  /* 0x0000000101447547 */ /* 0x000fee000b800000 */
[----:B------:R-:W1:Y:S01]  /*18f0*/  LDCU.128 UR8, c[0x0][0xb10] ;  /* 0x00016200ff0877ac */ /* 0x000e620008000c00 */
[----:B------:R-:W2:Y:S01]  /*1900*/  LDCU UR12, c[0x0][0xb0c] ;  /* 0x00016180ff0c77ac */ /* 0x000ea20008000800 */
[----:B------:R-:W3:Y:S01]  /*1910*/  LDCU UR13, c[0x0][0xb20] ;  /* 0x00016400ff0d77ac */ /* 0x000ee20008000800 */
[----:B-1----:R-:W-:Y:S02]  /*1920*/  UIMAD.WIDE.U32 UR6, UR16, UR8, URZ ;  /* 0x00000008100672a5 */ /* 0x002fe4000f8e00ff */
[----:B------:R-:W-:Y:S02]  /*1930*/  UIMAD.WIDE.U32 UR4, UR20, UR11, URZ ;  /* 0x0000000b140472a5 */ /* 0x000fe4000f8e00ff */
[----:B--2---:R-:W-:Y:S02]  /*1940*/  UISETP.NE.AND UP2, UPT, UR12, 0x1, UPT ;  /* 0x000000010c00788c */ /* 0x004fe4000bf45270 */
[----:B------:R-:W-:Y:S01]  /*1950*/  UISETP.NE.AND UP1, UPT, UR10, 0x1, UPT ;  /* 0x000000010a00788c */ /* 0x000fe2000bf25270 */
[----:B------:R-:W-:-:S02]  /*1960*/  UMOV UR6, UR7 ;  /* 0x0000000700067c82 */ /* 0x000fc40008000000 */
[----:B------:R-:W-:Y:S01]  /*1970*/  UMOV UR4, UR5 ;  /* 0x0000000500047c82 */ /* 0x000fe20008000000 */
[----:B------:R-:W-:Y:S02]  /*1980*/  USHF.R.U32.HI UR6, URZ, UR9, UR6 ;  /* 0x00000009ff067299 */ /* 0x000fe40008011606 */
[----:B---3--:R-:W-:Y:S02]  /*1990*/  USHF.R.U32.HI UR4, URZ, UR13, UR4 ;  /* 0x0000000dff047299 */ /* 0x008fe40008011604 */
[----:B------:R-:W-:Y:S02]  /*19a0*/  USEL UR5, UR16, UR6, !UP2 ;  /* 0x0000000610057287 */ /* 0x000fe4000d000000 */
[----:B------:R-:W-:-:S04]  /*19b0*/  USEL UR4, UR20, UR4, !UP1 ;  /* 0x0000000414047287 */ /* 0x000fc8000c800000 */
[----:B------:R-:W-:Y:S02]  /*19c0*/  UIADD3 UR6, UPT, UPT, UR5, -UR4, URZ ;  /* 0x8000000405067290 */ /* 0x000fe4000fffe0ff */
[----:B------:R-:W-:Y:S02]  /*19d0*/  UIADD3 UR4, UPT, UPT, -UR5, UR4, URZ ;  /* 0x0000000405047290 */ /* 0x000fe4000fffe1ff */
[----:B------:R-:W-:Y:S02]  /*19e0*/  UIMAD UR20, UR6, UR10, UR20 ;  /* 0x0000000a061472a4 */ /* 0x000fe4000f8e0214 */
[----:B------:R-:W-:-:S12]  /*19f0*/  UIMAD UR16, UR4, UR12, UR16 ;  /* 0x0000000c041072a4 */ /* 0x000fd8000f8e0210 */
.L_x_20:
[----:B------:R-:W-:Y:S05]  /*1a00*/  BRA.U !UP5, `(.L_x_21) ;  /* 0x000000010d0c7547 */ /* 0x000fea000b800000 */
[----:B------:R-:W-:Y:S01]  /*1a10*/  UCGABAR_WAIT ;  /* 0x0000000000007dc7 */ /* 0x000fe20008000000 */
[----:B------:R-:W-:Y:S01]  /*1a20*/  CCTL.IVALL ;  /* 0x00000000ff00798f */ /* 0x000fe20002000000 */
[----:B------:R-:W-:Y:S05]  /*1a30*/  BRA `(.L_x_22) ;  /* 0x0000000000047947 */ /* 0x000fea0003800000 */
.L_x_21:
[----:B------:R-:W-:Y:S06]  /*1a40*/  BAR.SYNC.DEFER_BLOCKING 0x0 ;  /* 0x0000000000007b1d */ /* 0x000fec0000010000 */
.L_x_22:
[----:B------:R-:W-:Y:S05]  /*1a50*/  BRA.U UP0, `(.L_x_23) ;  /* 0x0000002100ec7547 */ /* 0x000fea000b800000 */
[----:B------:R-:W1:Y:S01]  /*1a60*/  LDCU UR6, c[0x0][0x38c] ;  /* 0x00007180ff0677ac */ /* 0x000e620008000800 */
[----:B------:R-:W2:Y:S01]  /*1a70*/  S2UR UR8, SR_CgaCtaId ;  /* 0x00000000000879c3 */ /* 0x000ea20000008800 */
[----:B------:R-:W-:Y:S01]  /*1a80*/  PLOP3.LUT P1, PT, PT, PT, UP3, 0x80, 0x8 ;  /* 0x000000000008781c */ /* 0x000fe20003f2f038 */
[----:B------:R-:W-:Y:S01]  /*1a90*/  IMAD.MOV.U32 R12, RZ, RZ, 0x1 ;  /* 0x00000001ff0c7424 */ /* 0x000fe200078e00ff */
[----:B------:R-:W-:Y:S01]  /*1aa0*/  UMOV UR7, 0x400 ;  /* 0x0000040000077882 */ /* 0x000fe20000000000 */
[----:B------:R-:W-:Y:S01]  /*1ab0*/  UISETP.NE.AND UP1, UPT, UR17, URZ, UPT ;  /* 0x000000ff1100728c */ /* 0x000fe2000bf25270 */
[----:B------:R-:W-:Y:S02]  /*1ac0*/  ISETP.EQ.OR P2, PT, R0, RZ, P3 ;  /* 0x000000ff0000720c */ /* 0x000fe40001f42670 */
[----:B------:R-:W-:Y:S02]  /*1ad0*/  CS2R R10, SRZ ;  /* 0x00000000000a7805 */ /* 0x000fe4000001ff00 */
[----:B------:R-:W-:Y:S01]  /*1ae0*/  PLOP3.LUT P1, PT, P1, PT, PT, 0x8, 0x80 ;  /* 0x000000000080781c */ /* 0x000fe20000f2e170 */
[----:B------:R-:W-:Y:S01]  /*1af0*/  IMAD.MOV.U32 R9, RZ, RZ, RZ ;  /* 0x000000ffff097224 */ /* 0x000fe200078e00ff */
[----:B------:R-:W3:Y:S01]  /*1b00*/  LDCU UR40, c[0x0][0x370] ;  /* 0x00006e00ff2877ac */ /* 0x000ee20008000800 */
[----:B------:R-:W-:Y:S01]  /*1b10*/  IMAD.MOV.U32 R8, RZ, RZ, 0x1 ;  /* 0x00000001ff087424 */ /* 0x000fe200078e00ff */
[----:B------:R-:W4:Y:S01]  /*1b20*/  LDCU.64 UR26, c[0x0][0x348] ;  /* 0x00006900ff1a77ac */ /* 0x000f220008000a00 */
[----:B-1----:R-:W-:-:S02]  /*1b30*/  UIADD3 UR5, UPT, UPT, UR6, 0x1f, URZ ;  /* 0x0000001f06057890 */ /* 0x002fc4000fffe0ff */
[----:B------:R-:W-:Y:S02]  /*1b40*/  USHF.R.U32.HI UR45, URZ, 0x5, UR28 ;  /* 0x00000005ff2d7899 */ /* 0x000fe4000801161c */
[----:B------:R-:W-:Y:S02]  /*1b50*/  USHF.R.S32.HI UR4, URZ, 0x1f, UR5 ;  /* 0x0000001fff047899 */ /* 0x000fe40008011405 */
[----:B------:R-:W-:Y:S02]  /*1b60*/  UIADD3 UR46, UPT, UPT, UR6, 0x3e, URZ ;  /* 0x0000003e062e7890 */ /* 0x000fe4000fffe0ff */
[----:B------:R-:W-:Y:S02]  /*1b70*/  ULEA.HI UR4, UR4, UR5, URZ, 0x5 ;  /* 0x0000000504047291 */ /* 0x000fe4000f8f28ff */
[----:B--2---:R-:W-:Y:S02]  /*1b80*/  ULEA UR7, UR8, UR7, 0x18 ;  /* 0x0000000708077291 */ /* 0x004fe4000f8ec0ff */
[----:B------:R-:W-:-:S02]  /*1b90*/  USHF.R.S32.HI UR43, URZ, 0x5, UR4 ;  /* 0x00000005ff2b7899 */ /* 0x000fc40008011404 */
[----:B------:R-:W-:Y:S02]  /*1ba0*/  UIADD3 UR4, UPT, UPT, UR6, -0x1, URZ ;  /* 0xffffffff06047890 */ /* 0x000fe4000fffe0ff */
[----:B------:R-:W-:Y:S02]  /*1bb0*/  UISETP.LT.U32.AND UP0, UPT, UR43, 0x22, UPT ;  /* 0x000000222b00788c */ /* 0x000fe4000bf01070 */
[----:B------:R-:W-:Y:S02]  /*1bc0*/  UISETP.GE.U32.AND UP2, UPT, UR4, -0x3f, UPT ;  /* 0xffffffc10400788c */ /* 0x000fe4000bf46070 */
[----:B------:R-:W-:Y:S01]  /*1bd0*/  USEL UR41, UR43, 0x22, UP0 ;  /* 0x000000222b297887 */ /* 0x000fe20008000000 */
[----:B------:R-:W1:Y:S03]  /*1be0*/  LDCU UR39, c[0x0][0x374] ;  /* 0x00006e80ff2777ac */ /* 0x000e660008000800 */
[----:B------:R-:W-:-:S02]  /*1bf0*/  UIADD3 UR21, UPT, UPT, UR41, -0x1, URZ ;  /* 0xffffffff29157890 */ /* 0x000fc4000fffe0ff */
[----:B------:R-:W-:-:S03]  /*1c00*/  USEL UR24, UR38, 0x2, UP1 ;  /* 0x0000000226187887 */ /* 0x000fc60008800000 */
[----:B------:R-:W-:Y:S02]  /*1c10*/  @UP2 UIADD3 UR21, UPT, UPT, UR41, URZ, URZ ;  /* 0x000000ff29152290 */ /* 0x000fe4000fffe0ff */
[----:B------:R-:W-:Y:S02]  /*1c20*/  UIADD3 UR29, UPT, UPT, UR7, 0x4600, UR28 ;  /* 0x00004600071d7890 */ /* 0x000fe4000fffe01c */
[----:B------:R-:W-:Y:S02]  /*1c30*/  UIADD3 UR44, UPT, UPT, UR43, -UR41, URZ ;  /* 0x800000292b2c7290 */ /* 0x000fe4000fffe0ff */
[----:B------:R-:W-:Y:S01]  /*1c40*/  UIADD3 UR21, UPT, UPT, UR21, 0x1, URZ ;  /* 0x0000000115157890 */ /* 0x000fe2000fffe0ff */
[----:B---34-:R-:W-:-:S11]  /*1c50*/  UMOV UR5, URZ ;  /* 0x000000ff00057c82 */ /* 0x018fd60008000000 */
.L_x_43:
[----:B------:R-:W2:Y:S02]  /*1c60*/  S2UR UR4, SR_CgaCtaId ;  /* 0x00000000000479c3 */ /* 0x000ea40000008800 */
[----:B--2---:R-:W-:-:S09]  /*1c70*/  UISETP.NE.AND UP0, UPT, UR4, URZ, UPT ;  /* 0x000000ff0400728c */ /* 0x004fd2000bf05270 */
[----:B-1----:R-:W-:Y:S05]  /*1c80*/  BRA.U UP0, `(.L_x_24) ;  /* 0x0000000100287547 */ /* 0x002fea000b800000 */
[----:B------:R-:W-:Y:S02]  /*1c90*/  LEA R0, R9, UR7, 0x3 ;  /* 0x0000000709007c11 */ /* 0x000fe4000f8e18ff */
[----:B------:R-:W-:-:S04]  /*1ca0*/  SHF.L.U32 R3, R8, 0x1f, RZ ;  /* 0x0000001f08037819 */ /* 0x000fc800000006ff */
[----:B------:R-:W2:Y:S02]  /*1cb0*/  SYNCS.PHASECHK.TRANS64.TRYWAIT P0, [R0+URZ+0x2c0], R3 ;  /* 0x0002c003000075a7 */ /* 0x000ea400080011ff */
[----:B--2---:R-:W-:Y:S05]  /*1cc0*/  @!P0 BRA `(.L_x_25) ;  /* 0x0000006c00d48947 */ /* 0x004fea0003800000 */
.L_x_143:
[----:B------:R3:W-:Y:S01]  /*1cd0*/  SYNCS.ARRIVE.TRANS64.A1T0 RZ, [R0+URZ+0x2b0], RZ ;  /* 0x0002b0ff00ff79a7 */ /* 0x0007e200081000ff */
[----:B------:R-:W-:-:S05]  /*1ce0*/  VIADD R9, R9, 0x1 ;  /* 0x0000000109097836 */ /* 0x000fca0000000000 */
[----:B------:R-:W-:-:S04]  /*1cf0*/  ISETP.NE.AND P0, PT, R9, 0x2, PT ;  /* 0x000000020900780c */ /* 0x000fc80003f05270 */
[----:B--2---:R-:W-:Y:S02]  /*1d00*/  SEL R3, RZ, 0x1, P0 ;  /* 0x00000001ff037807 */ /* 0x004fe40000000000 */
[----:B------:R-:W-:Y:S02]  /*1d10*/  SEL R9, R9, RZ, P0 ;  /* 0x000000ff09097207 */ /* 0x000fe40000000000 */
[----:B------:R-:W-:-:S07]  /*1d20*/  LOP3.LUT R8, R8, R3, RZ, 0x3c, !PT ;  /* 0x0000000308087212 */ /* 0x000fce00078e3cff */
.L_x_24:
[----:B------:R-:W-:Y:S01]  /*1d30*/  ULEA UR4, UR5, UR7, 0x3 ;  /* 0x0000000705047291 */ /* 0x000fe2000f8e18ff */
[----:B---3--:R-:W-:Y:S01]  /*1d40*/  SHF.L.U32 R0, R12, 0x1f, RZ ;  /* 0x0000001f0c007819 */ /* 0x008fe200000006ff */
[----:B------:R-:W-:Y:S02]  /*1d50*/  UISETP.GE.U32.AND UP0, UPT, UR46, 0x3f, UPT ;  /* 0x0000003f2e00788c */ /* 0x000fe4000bf06070 */
[----:B------:R-:W-:Y:S02]  /*1d60*/  USHF.L.U32 UR11, UR20, 0x7, URZ ;  /* 0x00000007140b7899 */ /* 0x000fe400080006ff */
[----:B------:R-:W-:Y:S01]  /*1d70*/  ULEA UR35, UR16, UR45, 0x6 ;  /* 0x0000002d10237291 */ /* 0x000fe2000f8e30ff */
[----:B------:R-:W-:Y:S02]  /*1d80*/  UMOV UR13, URZ ;  /* 0x000000ff000d7c82 */ /* 0x000fe40008000000 */
[----:B------:R2:W3:Y:S02]  /*1d90*/  SYNCS.PHASECHK.TRANS64.TRYWAIT P0, [UR4+0x110], R0 ;  /* 0x00011000ff0075a7 */ /* 0x0004e40008001104 */
[----:B------:R-:W-:Y:S07]  /*1da0*/  BRA.U !UP0, `(.L_x_26) ;  /* 0x0000000108bc7547 */ /* 0x000fee000b800000 */
[----:B------:R-:W-:Y:S01]  /*1db0*/  UMOV UR6, URZ ;  /* 0x000000ff00067c82 */ /* 0x000fe20008000000 */
[----:B------:R-:W-:-:S05]  /*1dc0*/  UMOV UR4, UR5 ;  /* 0x0000000500047c82 */ /* 0x000fca0008000000 */
.L_x_32:
[----:B------:R-:W-:Y:S01]  /*1dd0*/  ULEA UR33, UR4, UR7, 0x3 ;  /* 0x0000000704217291 */ /* 0x000fe2000f8e18ff */
[----:B---3--:R-:W-:Y:S01]  /*1de0*/  @!P3 MOV R2, 0x1800 ;  /* 0x000018000002b802 */ /* 0x008fe20000000f00 */
[----:B-1-3--:R-:W-:Y:S10]  /*1df0*/  @P0 BRA `(.L_x_27) ;  /* 0x00000000000c0947 */ /* 0x00aff40003800000 */
[----:B------:R-:W-:-:S04]  /*1e00*/  SHF.L.U32 R3, R12, 0x1f, RZ ;  /* 0x0000001f0c037819 */ /* 0x000fc800000006ff */
[----:B------:R-:W3:Y:S02]  /*1e10*/  SYNCS.PHASECHK.TRANS64.TRYWAIT P0, [UR33+0x110], R3 ;  /* 0x00011003ff0075a7 */ /* 0x000ee40008001121 */
[----:B---3--:R-:W-:Y:S05]  /*1e20*/  @!P0 BRA `(.L_x_28) ;  /* 0x0000006c00908947 */ /* 0x008fea0003800000 */
.L_x_27:
[----:B------:R3:W-:Y:S01]  /*1e30*/  @!P3 SYNCS.ARRIVE.TRANS64 RZ, [UR33], R2 ;  /* 0x00000002ffffb9a7 */ /* 0x0007e20008000021 */
[----:B------:R-:W-:-:S04]  /*1e40*/  ULOP3.LUT UR5, UR24, 0x2, URZ, 0xfc, !UPT ;  /* 0x0000000218057892 */ /* 0x000fc8000f8efcff */
[----:B------:R-:W-:-:S09]  /*1e50*/  UISETP.NE.AND UP0, UPT, UR5, 0x2, UPT ;  /* 0x000000020500788c */ /* 0x000fd2000bf05270 */
[----:B------:R-:W-:Y:S05]  /*1e60*/  BRA.U UP0, `(.L_x_29) ;  /* 0x0000000100047547 */ /* 0x000fea000b800000 */
[----:B-1----:R-:W-:Y:S05]  /*1e70*/  BPT.TRAP 0x1 ;  /* 0x000000040000795c */ /* 0x002fea0000300000 */
.L_x_29:
[----:B------:R-:W-:Y:S04]  /*1e80*/  BSSY.RECONVERGENT B0, `(.L_x_30) ;  /* 0x0000003000007945 */ /* 0x000fe80003800200 */
[----:B------:R-:W-:Y:S05]  /*1e90*/  @P2 BRA `(.L_x_31) ;  /* 0x0000000000042947 */ /* 0x000fea0003800000 */
[----:B-1----:R-:W-:Y:S05]  /*1ea0*/  BPT.TRAP 0x1 ;  /* 0x000000040000795c */ /* 0x002fea0000300000 */
.L_x_31:
[----:B-1----:R-:W-:Y:S05]  /*1eb0*/  BSYNC.RECONVERGENT B0 ;  /* 0x0000000000007941 */ /* 0x002fea0003800200 */
.L_x_30:
[----:B------:R-:W-:Y:S02]  /*1ec0*/  UIADD3 UR5, UPT, UPT, UR4, 0x1, URZ ;  /* 0x0000000104057890 */ /* 0x000fe4000fffe0ff */
[----:B------:R-:W-:Y:S02]  /*1ed0*/  ULEA UR32, UR4, UR28, 0xb ;  /* 0x0000001c04207291 */ /* 0x000fe4000f8e58ff */
[----:B------:R-:W-:Y:S02]  /*1ee0*/  UISETP.NE.AND UP0, UPT, UR5, 0x22, UPT ;  /* 0x000000220500788c */ /* 0x000fe4000bf05270 */
[----:B------:R-:W-:Y:S02]  /*1ef0*/  UIADD3 UR16, UP1, UPT, UR26, 0x80, URZ ;  /* 0x000000801a107890 */ /* 0x000fe4000ff3e0ff */
[----:B------:R-:W-:Y:S02]  /*1f00*/  USEL UR9, URZ, 0x1, UP0 ;  /* 0x00000001ff097887 */ /* 0x000fe40008000000 */
[----:B------:R-:W-:-:S02]  /*1f10*/  USEL UR5, UR5, URZ, UP0 ;  /* 0x000000ff05057287 */ /* 0x000fc40008000000 */
[----:B------:R-:W-:Y:S02]  /*1f20*/  UIADD3 UR14, UP0, UPT, UR26, 0x180, URZ ;  /* 0x000001801a0e7890 */ /* 0x000fe4000ff1e0ff */
[----:B------:R-:W-:Y:S01]  /*1f30*/  ULEA UR8, UR5, UR7, 0x3 ;  /* 0x0000000705087291 */ /* 0x000fe2000f8e18ff */
[----:B------:R-:W-:Y:S01]  /*1f40*/  LOP3.LUT R12, R12, UR9, RZ, 0x3c, !PT ;  /* 0x000000090c0c7c12 */ /* 0x000fe2000f8e3cff */
[----:B------:R-:W-:Y:S02]  /*1f50*/  USHF.L.U32 UR34, UR6, 0x5, URZ ;  /* 0x0000000506227899 */ /* 0x000fe400080006ff */
[----:B------:R-:W-:Y:S01]  /*1f60*/  UIADD3.X UR17, UPT, UPT, URZ, UR27, URZ, UP1, !UPT ;  /* 0x0000001bff117290 */ /* 0x000fe20008ffe4ff */
[----:B--2---:R-:W-:Y:S01]  /*1f70*/  SHF.L.U32 R0, R12, 0x1f, RZ ;  /* 0x0000001f0c007819 */ /* 0x004fe200000006ff */
[----:B------:R-:W-:Y:S02]  /*1f80*/  UIADD3 UR32, UPT, UPT, UR7, 0x4600, UR32 ;  /* 0x0000460007207890 */ /* 0x000fe4000fffe020 */
[----:B------:R-:W-:Y:S01]  /*1f90*/  UIADD3.X UR15, UPT, UPT, URZ, UR27, URZ, UP0, !UPT ;  /* 0x0000001bff0f7290 */ /* 0x000fe200087fe4ff */
[----:B------:R4:W1:Y:S01]  /*1fa0*/  SYNCS.PHASECHK.TRANS64.TRYWAIT P0, [UR8+0x110], R0 ;  /* 0x00011000ff0075a7 */ /* 0x0008620008001108 */
[----:B------:R-:W-:Y:S01]  /*1fb0*/  ULEA UR8, UR4, UR7, 0xc ;  /* 0x0000000704087291 */ /* 0x000fe2000f8e60ff */
[----:B------:R-:W-:Y:S01]  /*1fc0*/  UMOV UR13, 0xf0000 ;  /* 0x000f0000000d7882 */ /* 0x000fe20000000000 */
[----:B------:R-:W-:-:S02]  /*1fd0*/  UMOV UR18, 0x0 ;  /* 0x0000000000127882 */ /* 0x000fc40000000000 */
[----:B------:R-:W-:Y:S01]  /*1fe0*/  UIADD3 UR8, UPT, UPT, UR8, 0x15600, URZ ;  /* 0x0001560008087890 */ /* 0x000fe2000fffe0ff */
[----:B------:R-:W-:Y:S01]  /*1ff0*/  UMOV UR19, 0x10000000 ;  /* 0x1000000000137882 */ /* 0x000fe20000000000 */
[----:B------:R-:W-:Y:S01]  /*2000*/  UMOV UR12, UR36 ;  /* 0x00000024000c7c82 */ /* 0x000fe20008000000 */
[----:B------:R-:W-:Y:S01]  /*2010*/  UMOV UR9, UR33 ;  /* 0x0000002100097c82 */ /* 0x000fe20008000000 */
[----:B------:R-:W-:Y:S01]  /*2020*/  UMOV UR10, UR34 ;  /* 0x00000022000a7c82 */ /* 0x000fe20008000000 */
[----:B------:R2:W-:Y:S01]  /*2030*/  UTMALDG.3D.MULTICAST [UR32], [UR16], UR13, desc[UR18] ;  /* 0x00001220100073b4 */ /* 0x0005e2000801180d */
[----:B------:R-:W-:Y:S01]  /*2040*/  UIADD3 UR6, UPT, UPT, UR6, 0x1, URZ ;  /* 0x0000000106067890 */ /* 0x000fe2000fffe0ff */
[----:B------:R-:W-:-:S03]  /*2050*/  UMOV UR4, UR5 ;  /* 0x0000000500047c82 */ /* 0x000fc60008000000 */
[----:B------:R-:W-:Y:S01]  /*2060*/  UISETP.NE.AND UP0, UPT, UR6, UR21, UPT ;  /* 0x000000150600728c */ /* 0x000fe2000bf05270 */
[----:B------:R4:W-:Y:S01]  /*2070*/  UTMALDG.3D [UR8], [UR14], desc[UR18] ;  /* 0x000012080e0075b4 */ /* 0x0009e20008011000 */
[----:B--2---:R-:W-:-:S07]  /*2080*/  UMOV UR13, UR21 ;  /* 0x00000015000d7c82 */ /* 0x004fce0008000000 */
[----:B----4-:R-:W-:Y:S05]  /*2090*/  BRA.U UP0, `(.L_x_32) ;  /* 0xfffffffd004c7547 */ /* 0x010fea000b83ffff */
.L_x_26:
[----:B------:R-:W-:Y:S01]  /*20a0*/  ULEA UR4, UR5, UR7, 0x3 ;  /* 0x0000000705047291 */ /* 0x000fe2000f8e18ff */
[----:B--2---:R-:W-:Y:S01]  /*20b0*/  SHF.L.U32 R0, R12, 0x1f, RZ ;  /* 0x0000001f0c007819 */ /* 0x004fe200000006ff */
[----:B------:R-:W-:Y:S01]  /*20c0*/  @!P1 SYNCS.ARRIVE.TRANS64.A1T0 RZ, [UR7+0x248], RZ ;  /* 0x000248ffffff99a7 */ /* 0x000fe20008100007 */
[----:B------:R-:W-:-:S06]  /*20d0*/  UISETP.GT.AND UP0, UPT, UR43, UR41, UPT ;  /* 0x000000292b00728c */ /* 0x000fcc000bf04270 */
[----:B-1-3--:R1:W2:Y:S03]  /*20e0*/  SYNCS.PHASECHK.TRANS64.TRYWAIT P0, [UR4+0x110], R0 ;  /* 0x00011000ff0075a7 */ /* 0x00a2a60008001104 */
[----:B------:R-:W-:Y:S05]  /*20f0*/  BRA.U !UP0, `(.L_x_33) ;  /* 0x0000000108bc7547 */ /* 0x000fea000b800000 */
[----:B------:R-:W-:Y:S01]  /*2100*/  UIADD3 UR25, UPT, UPT, UR44, UR13, URZ ;  /* 0x0000000d2c197290 */ /* 0x000fe2000fffe0ff */
[----:B------:R-:W-:-:S11]  /*2110*/  UMOV UR4, UR5 ;  /* 0x0000000500047c82 */ /* 0x000fd60008000000 */
.L_x_39:
[----:B------:R-:W-:Y:S01]  /*2120*/  ULEA UR17, UR4, UR7, 0x3 ;  /* 0x0000000704117291 */ /* 0x000fe2000f8e18ff */
[----:B--2---:R-:W-:Y:S01]  /*2130*/  @!P3 MOV R2, 0x1800 ;  /* 0x000018000002b802 */ /* 0x004fe20000000f00 */
[----:B--2-4-:R-:W-:Y:S10]  /*2140*/  @P0 BRA `(.L_x_34) ;  /* 0x00000000000c0947 */ /* 0x014ff40003800000 */
[----:B------:R-:W-:-:S04]  /*2150*/  SHF.L.U32 R3, R12, 0x1f, RZ ;  /* 0x0000001f0c037819 */ /* 0x000fc800000006ff */
[----:B------:R-:W2:Y:S02]  /*2160*/  SYNCS.PHASECHK.TRANS64.TRYWAIT P0, [UR17+0x110], R3 ;  /* 0x00011003ff0075a7 */ /* 0x000ea40008001111 */
[----:B--2---:R-:W-:Y:S05]  /*2170*/  @!P0 BRA `(.L_x_35) ;  /* 0x0000006800d48947 */ /* 0x004fea0003800000 */
.L_x_34:
[----:B------:R2:W-:Y:S01]  /*2180*/  @!P3 SYNCS.ARRIVE.TRANS64 RZ, [UR17], R2 ;  /* 0x00000002ffffb9a7 */ /* 0x0005e20008000011 */
[----:B------:R-:W-:-:S04]  /*2190*/  ULOP3.LUT UR5, UR24, 0x2, URZ, 0xfc, !UPT ;  /* 0x0000000218057892 */ /* 0x000fc8000f8efcff */
[----:B------:R-:W-:-:S09]  /*21a0*/  UISETP.NE.AND UP0, UPT, UR5, 0x2, UPT ;  /* 0x000000020500788c */ /* 0x000fd2000bf05270 */
[----:B------:R-:W-:Y:S05]  /*21b0*/  BRA.U UP0, `(.L_x_36) ;  /* 0x0000000100047547 */ /* 0x000fea000b800000 */
[----:B------:R-:W-:Y:S05]  /*21c0*/  BPT.TRAP 0x1 ;  /* 0x000000040000795c */ /* 0x000fea0000300000 */
.L_x_36:
[----:B------:R-:W-:Y:S04]  /*21d0*/  BSSY.RECONVERGENT B0, `(.L_x_37) ;  /* 0x0000003000007945 */ /* 0x000fe80003800200 */
[----:B------:R-:W-:Y:S05]  /*21e0*/  @P2 BRA `(.L_x_38) ;  /* 0x0000000000042947 */ /* 0x000fea0003800000 */
[----:B------:R-:W-:Y:S05]  /*21f0*/  BPT.TRAP 0x1 ;  /* 0x000000040000795c */ /* 0x000fea0000300000 */
.L_x_38:
[----:B------:R-:W-:Y:S05]  /*2200*/  BSYNC.RECONVERGENT B0 ;  /* 0x0000000000007941 */ /* 0x000fea0003800200 */
.L_x_37:
[----:B------:R-:W-:Y:S02]  /*2210*/  UIADD3 UR5, UPT, UPT, UR4, 0x1, URZ ;  /* 0x0000000104057890 */ /* 0x000fe4000fffe0ff */
[----:B------:R-:W-:Y:S02]  /*2220*/  UIADD3 UR14, UP1, UPT, UR26, 0x80, URZ ;  /* 0x000000801a0e7890 */ /* 0x000fe4000ff3e0ff */
[----:B------:R-:W-:Y:S02]  /*2230*/  UISETP.NE.AND UP0, UPT, UR5, 0x22, UPT ;  /* 0x000000220500788c */ /* 0x000fe4000bf05270 */
[----:B------:R-:W-:Y:S02]  /*2240*/  USHF.L.U32 UR18, UR13, 0x5, URZ ;  /* 0x000000050d127899 */ /* 0x000fe400080006ff */
[----:B------:R-:W-:Y:S02]  /*2250*/  USEL UR8, URZ, 0x1, UP0 ;  /* 0x00000001ff087887 */ /* 0x000fe40008000000 */
[----:B------:R-:W-:-:S02]  /*2260*/  USEL UR5, UR5, URZ, UP0 ;  /* 0x000000ff05057287 */ /* 0x000fc40008000000 */
[----:B------:R-:W-:Y:S02]  /*2270*/  UIADD3 UR22, UP0, UPT, UR26, 0x180, URZ ;  /* 0x000001801a167890 */ /* 0x000fe4000ff1e0ff */
[----:B------:R-:W-:Y:S01]  /*2280*/  LOP3.LUT R12, R12, UR8, RZ, 0x3c, !PT ;  /* 0x000000080c0c7c12 */ /* 0x000fe2000f8e3cff */
[----:B------:R-:W-:Y:S02]  /*2290*/  ULEA UR6, UR5, UR7, 0x3 ;  /* 0x0000000705067291 */ /* 0x000fe4000f8e18ff */
[----:B------:R-:W-:Y:S01]  /*22a0*/  ULEA UR8, UR4, UR7, 0xc ;  /* 0x0000000704087291 */ /* 0x000fe2000f8e60ff */
[----:B-1----:R-:W-:Y:S01]  /*22b0*/  SHF.L.U32 R0, R12, 0x1f, RZ ;  /* 0x0000001f0c007819 */ /* 0x002fe200000006ff */
[----:B------:R-:W-:Y:S02]  /*22c0*/  ULEA UR16, UR4, UR29, 0xb ;  /* 0x0000001d04107291 */ /* 0x000fe4000f8e58ff */
[----:B------:R-:W-:Y:S02]  /*22d0*/  UIADD3.X UR15, UPT, UPT, URZ, UR27, URZ, UP1, !UPT ;  /* 0x0000001bff0f7290 */ /* 0x000fe40008ffe4ff */
[----:B------:R-:W-:Y:S01]  /*22e0*/  UIADD3 UR8, UPT, UPT, UR8, 0x15600, URZ ;  /* 0x0001560008087890 */ /* 0x000fe2000fffe0ff */
[----:B------:R3:W4:Y:S01]  /*22f0*/  SYNCS.PHASECHK.TRANS64.TRYWAIT P0, [UR6+0x110], R0 ;  /* 0x00011000ff0075a7 */ /* 0x0007220008001106 */
[----:B------:R-:W-:Y:S01]  /*2300*/  UIADD3.X UR23, UPT, UPT, URZ, UR27, URZ, UP0, !UPT ;  /* 0x0000001bff177290 */ /* 0x000fe200087fe4ff */
[----:B------:R-:W-:Y:S01]  /*2310*/  UMOV UR6, 0xf0000 ;  /* 0x000f000000067882 */ /* 0x000fe20000000000 */
[----:B------:R-:W-:Y:S01]  /*2320*/  UMOV UR30, 0x0 ;  /* 0x00000000001e7882 */ /* 0x000fe20000000000 */
[----:B------:R-:W-:Y:S01]  /*2330*/  UMOV UR31, 0x10000000 ;  /* 0x10000000001f7882 */ /* 0x000fe20000000000 */
[----:B------:R-:W-:Y:S01]  /*2340*/  UMOV UR19, UR35 ;  /* 0x0000002300137c82 */ /* 0x000fe20008000000 */
[----:B------:R-:W-:Y:S01]  /*2350*/  UMOV UR20, UR36 ;  /* 0x0000002400147c82 */ /* 0x000fe20008000000 */
[----:B------:R-:W-:Y:S01]  /*2360*/  UMOV UR12, UR36 ;  /* 0x00000024000c7c82 */ /* 0x000fe20008000000 */
[----:B------:R-:W-:Y:S01]  /*2370*/  UMOV UR9, UR17 ;  /* 0x0000001100097c82 */ /* 0x000fe20008000000 */
[----:B------:R-:W-:Y:S01]  /*2380*/  UMOV UR10, UR18 ;  /* 0x00000012000a7c82 */ /* 0x000fe20008000000 */
[----:B------:R3:W-:Y:S01]  /*2390*/  UTMALDG.3D.MULTICAST [UR16], [UR14], UR6, desc[UR30] ;  /* 0x00001e100e0073b4 */ /* 0x0007e20008011806 */
[----:B------:R-:W-:Y:S01]  /*23a0*/  UIADD3 UR13, UPT, UPT, UR13, 0x1, URZ ;  /* 0x000000010d0d7890 */ /* 0x000fe2000fffe0ff */
[----:B------:R-:W-:-:S03]  /*23b0*/  UMOV UR4, UR5 ;  /* 0x0000000500047c82 */ /* 0x000fc60008000000 */
[----:B------:R-:W-:Y:S01]  /*23c0*/  UISETP.NE.AND UP0, UPT, UR13, UR25, UPT ;  /* 0x000000190d00728c */ /* 0x000fe2000bf05270 */
[----:B------:R3:W-:Y:S08]  /*23d0*/  UTMALDG.3D [UR8], [UR22], desc[UR30] ;  /* 0x00001e08160075b4 */ /* 0x0007f00008011000 */
[----:B---3--:R-:W-:Y:S05]  /*23e0*/  BRA.U UP0, `(.L_x_39) ;  /* 0xfffffffd004c7547 */ /* 0x008fea000b83ffff */
.L_x_33:
[C---:B------:R-:W-:Y:S01]  /*23f0*/  LEA R3, R11.reuse, UR7, 0x3 ;  /* 0x000000070b037c11 */ /* 0x040fe2000f8e18ff */
[----:B------:R-:W-:Y:S01]  /*2400*/  NOP ;  /* 0x0000000000007918 */ /* 0x000fe20000000000 */
[----:B-1----:R-:W-:Y:S02]  /*2410*/  SHF.L.U32 R0, R10, 0x1f, RZ ;  /* 0x0000001f0a007819 */ /* 0x002fe400000006ff */
[----:B------:R-:W-:Y:S02]  /*2420*/  LEA R5, R11, UR7, 0x4 ;  /* 0x000000070b057c11 */ /* 0x000fe4000f8e20ff */
[----:B--2-4-:R-:W1:Y:S02]  /*2430*/  SYNCS.PHASECHK.TRANS64.TRYWAIT P0, [R3+URZ+0x250], R0 ;  /* 0x00025000030075a7 */ /* 0x014e6400080011ff */
[----:B-1----:R-:W-:Y:S05]  /*2440*/  @!P0 BRA `(.L_x_40) ;  /* 0x0000006800388947 */ /* 0x002fea0003800000 */
.L_x_146:
[----:B------:R-:W2:Y:S01]  /*2450*/  LDS.128 R4, [R5+0x2e0] ;  /* 0x0002e00005047984 */ /* 0x000ea20000000c00 */
[----:B------:R-:W-:Y:S01]  /*2460*/  UISETP.GE.AND UP0, UPT, UR42, 0x1, UPT ;  /* 0x000000012a00788c */ /* 0x000fe2000bf06270 */
[----:B------:R-:W-:Y:S01]  /*2470*/  @!PT LDS RZ, [RZ] ;  /* 0x00000000fffff984 */ /* 0x000fe20000000800 */
[----:B------:R-:W-:Y:S01]  /*2480*/  @!PT LDS RZ, [RZ] ;  /* 0x00000000fffff984 */ /* 0x000fe20000000800 */
[----:B------:R-:W-:Y:S01]  /*2490*/  @!PT LDS RZ, [RZ] ;  /* 0x00000000fffff984 */ /* 0x000fe20000000800 */
[----:B------:R-:W-:Y:S01]  /*24a0*/  @!PT LDS RZ, [RZ] ;  /* 0x00000000fffff984 */ /* 0x000fe20000000800 */
[----:B------:R3:W-:Y:S06]  /*24b0*/  MEMBAR.ALL.CTA ;  /* 0x0000000000007992 */ /* 0x0007ec0000008000 */
[----:B---3--:R-:W3:Y:S01]  /*24c0*/  FENCE.VIEW.ASYNC.S ;  /* 0x00000000000073c6 */ /* 0x008ee20000000000 */
[----:B--2---:R-:W-:-:S13]  /*24d0*/  LOP3.LUT P0, RZ, R6, 0x1, RZ, 0xc0, !PT ;  /* 0x0000000106ff7812 */ /* 0x004fda000780c0ff */
[----:B---3--:R-:W-:Y:S01]  /*24e0*/  VOTEU.ANY UP1, P0 ;  /* 0x0000000000ff7886 */ /* 0x008fe20000020100 */
[----:B------:R-:W-:-:S13]  /*24f0*/  PLOP3.LUT P0, PT, PT, PT, UP1, 0x80, 0x8 ;  /* 0x000000000008781c */ /* 0x000fda0003f0f018 */
[----:B-1----:R-:W-:Y:S02]  /*2500*/  @P0 LOP3.LUT R0, R5, 0xffff, RZ, 0xc0, !PT ;  /* 0x0000ffff05000812 */ /* 0x002fe400078ec0ff */
[----:B------:R-:W-:Y:S02]  /*2510*/  @P0 MOV R2, R4 ;  /* 0x0000000400020202 */ /* 0x000fe40000000f00 */
[----:B------:R-:W-:Y:S01]  /*2520*/  @P0 R2UR UR6, R0 ;  /* 0x00000000000602ca */ /* 0x000fe200000e0000 */
[----:B------:R-:W-:Y:S01]  /*2530*/  VIADD R0, R3, 0x260 ;  /* 0x0000026003007836 */ /* 0x000fe20000000000 */
[----:B------:R-:W-:Y:S02]  /*2540*/  @P0 SHF.R.U32.HI R4, RZ, 0x10, R5 ;  /* 0x00000010ff040819 */ /* 0x000fe40000011605 */
[----:B------:R-:W-:Y:S02]  /*2550*/  @P0 R2UR UR8, R2 ;  /* 0x00000000020802ca */ /* 0x000fe400000e0000 */
[----:B------:R-:W-:-:S02]  /*2560*/  PRMT R0, RZ, 0x654, R0 ;  /* 0x00000654ff007816 */ /* 0x000fc40000000000 */
[----:B------:R-:W-:Y:S02]  /*2570*/  @P0 R2UR UR4, R4 ;  /* 0x00000000040402ca */ /* 0x000fe400000e0000 */
[----:B------:R1:W-:Y:S03]  /*2580*/  SYNCS.ARRIVE.TRANS64.RED.A1T0 RZ, [R0+URZ], RZ ;  /* 0x000000ff00ff79a7 */ /* 0x0003e600081004ff */
[----:B------:R-:W-:-:S04]  /*2590*/  @UP1 UMOV UR37, UR6 ;  /* 0x0000000600251c82 */ /* 0x000fc80008000000 */
[----:B------:R-:W-:-:S04]  /*25a0*/  @UP1 UMOV UR38, UR8 ;  /* 0x0000000800261c82 */ /* 0x000fc80008000000 */
[----:B------:R-:W-:Y:S01]  /*25b0*/  @UP1 UMOV UR36, UR4 ;  /* 0x0000000400241c82 */ /* 0x000fe20008000000 */
[----:B------:R-:W-:Y:S05]  /*25c0*/  BRA.U !UP0, `(.L_x_41) ;  /* 0x0000000108d47547 */ /* 0x000fea000b800000 */
[----:B------:R-:W2:Y:S01]  /*25d0*/  LDCU.128 UR12, c[0x0][0xb10] ;  /* 0x00016200ff0c77ac */ /* 0x000ea20008000c00 */
[----:B------:R-:W3:Y:S01]  /*25e0*/  LDCU UR25, c[0x0][0xb20] ;  /* 0x00016400ff1977ac */ /* 0x000ee20008000800 */
[----:B------:R-:W4:Y:S01]  /*25f0*/  LDCU UR20, c[0x0][0xb0c] ;  /* 0x00016180ff1477ac */ /* 0x000f220008000800 */
[----:B------:R-:W1:Y:S01]  /*2600*/  LDCU.64 UR10, c[0x0][0xb28] ;  /* 0x00016500ff0a77ac */ /* 0x000e620008000a00 */
[----:B------:R-:W-:Y:S02]  /*2610*/  UISETP.NE.AND UP3, UPT, UR42, 0x1, UPT ;  /* 0x000000012a00788c */ /* 0x000fe4000bf65270 */
[----:B--2---:R-:W-:Y:S02]  /*2620*/  UIMAD.WIDE.U32 UR16, UR39, UR15, URZ ;  /* 0x0000000f271072a5 */ /* 0x004fe4000f8e00ff */
[----:B------:R-:W-:Y:S02]  /*2630*/  UIMAD.WIDE.U32 UR8, UR40, UR12, URZ ;  /* 0x0000000c280872a5 */ /* 0x000fe4000f8e00ff */
[----:B------:R-:W-:-:S02]  /*2640*/  UISETP.NE.AND UP0, UPT, UR14, 0x1, UPT ;  /* 0x000000010e00788c */ /* 0x000fc4000bf05270 */
[----:B------:R-:W-:Y:S01]  /*2650*/  UIMAD.WIDE.U32 UR22, UR37, UR15, URZ ;  /* 0x0000000f251672a5 */ /* 0x000fe2000f8e00ff */
[----:B------:R-:W-:Y:S02]  /*2660*/  UMOV UR16, UR17 ;  /* 0x0000001100107c82 */ /* 0x000fe40008000000 */
[----:B------:R-:W-:Y:S01]  /*2670*/  UMOV UR8, UR9 ;  /* 0x0000000900087c82 */ /* 0x000fe20008000000 */
[----:B---3--:R-:W-:Y:S02]  /*2680*/  USHF.R.U32.HI UR16, URZ, UR25, UR16 ;  /* 0x00000019ff107299 */ /* 0x008fe40008011610 */
[----:B----4-:R-:W-:Y:S02]  /*2690*/  UISETP.NE.AND UP2, UPT, UR20, 0x1, UPT ;  /* 0x000000011400788c */ /* 0x010fe4000bf45270 */
[----:B------:R-:W-:Y:S02]  /*26a0*/  USHF.R.U32.HI UR8, URZ, UR13, UR8 ;  /* 0x0000000dff087299 */ /* 0x000fe40008011608 */
[----:B------:R-:W-:-:S02]  /*26b0*/  USEL UR6, UR39, UR16, !UP0 ;  /* 0x0000001027067287 */ /* 0x000fc4000c000000 */
[----:B------:R-:W-:Y:S02]  /*26c0*/  USEL UR8, UR40, UR8, !UP2 ;  /* 0x0000000828087287 */ /* 0x000fe4000d000000 */
[----:B-1----:R-:W-:Y:S01]  /*26d0*/  UIMAD.WIDE.U32 UR16, UR6, UR10, URZ ;  /* 0x0000000a061072a5 */ /* 0x002fe2000f8e00ff */
[----:B------:R-:W-:Y:S01]  /*26e0*/  UMOV UR4, UR23 ;  /* 0x0000001700047c82 */ /* 0x000fe20008000000 */
[----:B------:R-:W-:Y:S02]  /*26f0*/  UIMAD.WIDE.U32 UR18, UR38, UR12, URZ ;  /* 0x0000000c261272a5 */ /* 0x000fe4000f8e00ff */
[----:B------:R-:W-:-:S03]  /*2700*/  UIMAD.WIDE.U32 UR22, UR8, UR10, URZ ;  /* 0x0000000a081672a5 */ /* 0x000fc6000f8e00ff */
[----:B------:R-:W-:Y:S01]  /*2710*/  UMOV UR16, UR17 ;  /* 0x0000001100107c82 */ /* 0x000fe20008000000 */
[----:B------:R-:W-:Y:S02]  /*2720*/  USHF.R.U32.HI UR4, URZ, UR25, UR4 ;  /* 0x00000019ff047299 */ /* 0x000fe40008011604 */
[----:B------:R-:W-:Y:S01]  /*2730*/  @UP3 USHF.R.U32.HI UR6, URZ, UR11, UR16 ;  /* 0x0000000bff063299 */ /* 0x000fe20008011610 */
[----:B------:R-:W-:Y:S01]  /*2740*/  UMOV UR18, UR19 ;  /* 0x0000001300127c82 */ /* 0x000fe20008000000 */
[----:B------:R-:W-:Y:S01]  /*2750*/  UMOV UR22, UR23 ;  /* 0x0000001700167c82 */ /* 0x000fe20008000000 */
[----:B------:R-:W-:Y:S02]  /*2760*/  USHF.R.U32.HI UR13, URZ, UR13, UR18 ;  /* 0x0000000dff0d7299 */ /* 0x000fe40008011612 */
[----:B------:R-:W-:Y:S02]  /*2770*/  USEL UR4, UR37, UR4, !UP0 ;  /* 0x0000000425047287 */ /* 0x000fe4000c000000 */
[----:B------:R-:W-:-:S02]  /*2780*/  @UP3 USHF.R.U32.HI UR8, URZ, UR11, UR22 ;  /* 0x0000000bff083299 */ /* 0x000fc40008011616 */
[----:B------:R-:W-:Y:S02]  /*2790*/  UIMAD UR9, UR42, UR6, URZ ;  /* 0x000000062a0972a4 */ /* 0x000fe4000f8e02ff */
[----:B------:R-:W-:Y:S02]  /*27a0*/  USEL UR6, UR38, UR13, !UP2 ;  /* 0x0000000d26067287 */ /* 0x000fe4000d000000 */
[----:B------:R-:W-:Y:S02]  /*27b0*/  UIMAD UR12, UR42, UR8, URZ ;  /* 0x000000082a0c72a4 */ /* 0x000fe4000f8e02ff */
[----:B------:R-:W-:Y:S02]  /*27c0*/  UISETP.GE.AND UP0, UPT, UR4, UR9, UPT ;  /* 0x000000090400728c */ /* 0x000fe4000bf06270 */
[----:B------:R-:W-:Y:S02]  /*27d0*/  UIMAD.WIDE.U32 UR16, UR4, UR10, URZ ;  /* 0x0000000a041072a5 */ /* 0x000fe4000f8e00ff */
[----:B------:R-:W-:-:S02]  /*27e0*/  UISETP.GE.OR UP0, UPT, UR6, UR12, UP0 ;  /* 0x0000000c0600728c */ /* 0x000fc40008706670 */
        /* <DEDUP_REMOVED lines=19> */
.L_x_41:
[----:B------:R-:W2:Y:S02]  /*2920*/  LDCU UR4, c[0x0][0xb30] ;  /* 0x00016600ff0477ac */ /* 0x000ea40008000800 */
[----:B--2---:R-:W-:-:S09]  /*2930*/  UISETP.NE.AND UP0, UPT, UR4, 0x1, UPT ;  /* 0x000000010400788c */ /* 0x004fd2000bf05270 */
[----:B------:R-:W-:Y:S05]  /*2940*/  BRA.U UP0, `(.L_x_42) ;  /* 0x0000000100447547 */ /* 0x000fea000b800000 */
[----:B------:R-:W2:Y:S01]  /*2950*/  LDCU.128 UR12, c[0x0][0xb10] ;  /* 0x00016200ff0c77ac */ /* 0x000ea20008000c00 */
[----:B------:R-:W3:Y:S01]  /*2960*/  LDCU UR16, c[0x0][0xb0c] ;  /* 0x00016180ff1077ac */ /* 0x000ee20008000800 */
[----:B------:R-:W4:Y:S01]  /*2970*/  LDCU UR17, c[0x0][0xb20] ;  /* 0x00016400ff1177ac */ /* 0x000f220008000800 */
[----:B--2---:R-:W-:Y:S02]  /*2980*/  UIMAD.WIDE.U32 UR10, UR38, UR12, URZ ;  /* 0x0000000c260a72a5 */ /* 0x004fe4000f8e00ff */
[----:B------:R-:W-:Y:S02]  /*2990*/  UIMAD.WIDE.U32 UR8, UR37, UR15, URZ ;  /* 0x0000000f250872a5 */ /* 0x000fe4000f8e00ff */
[----:B---3--:R-:W-:Y:S02]  /*29a0*/  UISETP.NE.AND UP2, UPT, UR16, 0x1, UPT ;  /* 0x000000011000788c */ /* 0x008fe4000bf45270 */
[----:B------:R-:W-:Y:S01]  /*29b0*/  UISETP.NE.AND UP0, UPT, UR14, 0x1, UPT ;  /* 0x000000010e00788c */ /* 0x000fe2000bf05270 */
[----:B------:R-:W-:-:S02]  /*29c0*/  UMOV UR6, UR11 ;  /* 0x0000000b00067c82 */ /* 0x000fc40008000000 */
[----:B------:R-:W-:Y:S01]  /*29d0*/  UMOV UR4, UR9 ;  /* 0x0000000900047c82 */ /* 0x000fe20008000000 */
[----:B------:R-:W-:Y:S02]  /*29e0*/  USHF.R.U32.HI UR6, URZ, UR13, UR6 ;  /* 0x0000000dff067299 */ /* 0x000fe40008011606 */
[----:B----4-:R-:W-:Y:S02]  /*29f0*/  USHF.R.U32.HI UR4, URZ, UR17, UR4 ;  /* 0x00000011ff047299 */ /* 0x010fe40008011604 */
[----:B------:R-:W-:Y:S02]  /*2a00*/  USEL UR6, UR38, UR6, !UP2 ;  /* 0x0000000626067287 */ /* 0x000fe4000d000000 */
[----:B------:R-:W-:-:S04]  /*2a10*/  USEL UR4, UR37, UR4, !UP0 ;  /* 0x0000000425047287 */ /* 0x000fc8000c000000 */
[----:B------:R-:W-:Y:S02]  /*2a20*/  UIADD3 UR8, UPT, UPT, UR6, -UR4, URZ ;  /* 0x8000000406087290 */ /* 0x000fe4000fffe0ff */
[----:B------:R-:W-:Y:S02]  /*2a30*/  UIADD3 UR4, UPT, UPT, -UR6, UR4, URZ ;  /* 0x0000000406047290 */ /* 0x000fe4000fffe1ff */
[----:B------:R-:W-:Y:S02]  /*2a40*/  UIMAD UR37, UR8, UR14, UR37 ;  /* 0x0000000e082572a4 */ /* 0x000fe4000f8e0225 */
[----:B------:R-:W-:-:S12]  /*2a50*/  UIMAD UR38, UR4, UR16, UR38 ;  /* 0x00000010042672a4 */ /* 0x000fd8000f8e0226 */
.L_x_42:
[----:B------:R-:W-:Y:S01]  /*2a60*/  VIADD R11, R11, 0x1 ;  /* 0x000000010b0b7836 */ /* 0x000fe20000000000 */
[----:B------:R-:W-:Y:S01]  /*2a70*/  PLOP3.LUT P1, PT, PT, PT, PT, 0x80, 0x8 ;  /* 0x000000000008781c */ /* 0x000fe20003f2f070 */
[----:B------:R-:W-:Y:S02]  /*2a80*/  UIADD3 UR16, UPT, UPT, UR38, UR62, URZ ;  /* 0x0000003e26107290 */ /* 0x000fe4000fffe0ff */
[----:B------:R-:W-:Y:S01]  /*2a90*/  UIADD3 UR20, UPT, UPT, UR37, UR59, URZ ;  /* 0x0000003b25147290 */ /* 0x000fe2000fffe0ff */
[----:B------:R-:W-:-:S04]  /*2aa0*/  ISETP.NE.AND P0, PT, R11, 0x2, PT ;  /* 0x000000020b00780c */ /* 0x000fc80003f05270 */
[----:B------:R-:W-:Y:S02]  /*2ab0*/  SEL R3, RZ, 0x1, P0 ;  /* 0x00000001ff037807 */ /* 0x000fe40000000000 */
[----:B------:R-:W-:Y:S02]  /*2ac0*/  SEL R11, R11, RZ, P0 ;  /* 0x000000ff0b0b7207 */ /* 0x000fe40000000000 */
[----:B------:R-:W-:Y:S01]  /*2ad0*/  LOP3.LUT R10, R10, R3, RZ, 0x3c, !PT ;  /* 0x000000030a0a7212 */ /* 0x000fe200078e3cff */
[----:B------:R-:W-:Y:S06]  /*2ae0*/  BRA.U UP1, `(.L_x_43) ;  /* 0xfffffff1015c7547 */ /* 0x000fec000b83ffff */
[----:B------:R-:W-:Y:S01]  /*2af0*/  UIADD3 UR7, UPT, UPT, UR7, 0x110, URZ ;  /* 0x0000011007077890 */ /* 0x000fe2000fffe0ff */
[----:B------:R-:W-:-:S03]  /*2b00*/  SHF.L.U32 R3, R12, 0x1f, RZ ;  /* 0x0000001f0c037819 */ /* 0x000fc600000006ff */
[----:B------:R-:W-:-:S09]  /*2b10*/  ULEA UR4, UR5, UR7, 0x3 ;  /* 0x0000000705047291 */ /* 0x000fd2000f8e18ff */
[----:B------:R-:W2:Y:S02]  /*2b20*/  SYNCS.PHASECHK.TRANS64.TRYWAIT P0, [UR4], R3 ;  /* 0x00000003ff0075a7 */ /* 0x000ea40008001104 */
[----:B--2---:R-:W-:Y:S05]  /*2b30*/  @!P0 BRA `(.L_x_44) ;  /* 0x0000006000908947 */ /* 0x004fea0003800000 */
.L_x_148:
[----:B------:R-:W-:-:S04]  /*2b40*/  UIADD3 UR4, UPT, UPT, UR5, 0x1, URZ ;  /* 0x0000000105047890 */ /* 0x000fc8000fffe0ff */
[----:B------:R-:W-:-:S04]  /*2b50*/  UISETP.NE.AND UP0, UPT, UR4, 0x22, UPT ;  /* 0x000000220400788c */ /* 0x000fc8000bf05270 */
[----:B------:R-:W-:Y:S02]  /*2b60*/  USEL UR6, URZ, 0x1, UP0 ;  /* 0x00000001ff067887 */ /* 0x000fe40008000000 */
[----:B------:R-:W-:-:S04]  /*2b70*/  USEL UR4, UR4, URZ, UP0 ;  /* 0x000000ff04047287 */ /* 0x000fc80008000000 */
[----:B------:R-:W-:Y:S01]  /*2b80*/  ULEA UR5, UR4, UR7, 0x3 ;  /* 0x0000000704057291 */ /* 0x000fe2000f8e18ff */
[----:B------:R-:W-:-:S04]  /*2b90*/  LOP3.LUT R2, R12, UR6, RZ, 0x3c, !PT ;  /* 0x000000060c027c12 */ /* 0x000fc8000f8e3cff */
[----:B-1----:R-:W-:-:S04]  /*2ba0*/  SHF.L.U32 R3, R2, 0x1f, RZ ;  /* 0x0000001f02037819 */ /* 0x002fc800000006ff */
[----:B------:R-:W1:Y:S02]  /*2bb0*/  SYNCS.PHASECHK.TRANS64.TRYWAIT P0, [UR5], R3 ;  /* 0x00000003ff0075a7 */ /* 0x000e640008001105 */
[----:B-1----:R-:W-:Y:S05]  /*2bc0*/  @!P0 BRA `(.L_x_45) ;  /* 0x0000006000848947 */ /* 0x002fea0003800000 */
.L_x_150:
        /* <DEDUP_REMOVED lines=9> */
.L_x_152:
        /* <DEDUP_REMOVED lines=9> */
.L_x_154:
        /* <DEDUP_REMOVED lines=9> */
.L_x_156:
        /* <DEDUP_REMOVED lines=9> */
.L_x_158:
        /* <DEDUP_REMOVED lines=9> */
.L_x_160:
        /* <DEDUP_REMOVED lines=9> */
.L_x_162:
        /* <DEDUP_REMOVED lines=9> */
.L_x_164:
        /* <DEDUP_REMOVED lines=9> */
.L_x_166:
        /* <DEDUP_REMOVED lines=9> */
.L_x_168:
        /* <DEDUP_REMOVED lines=9> */
.L_x_170:
        /* <DEDUP_REMOVED lines=9> */
.L_x_172:
        /* <DEDUP_REMOVED lines=9> */
.L_x_174:
        /* <DEDUP_REMOVED lines=9> */
.L_x_176:
        /* <DEDUP_REMOVED lines=9> */
.L_x_178:
        /* <DEDUP_REMOVED lines=9> */
.L_x_180:
        /* <DEDUP_REMOVED lines=9> */
.L_x_182:
        /* <DEDUP_REMOVED lines=9> */
.L_x_184:
        /* <DEDUP_REMOVED lines=9> */
.L_x_186:
        /* <DEDUP_REMOVED lines=9> */
.L_x_188:
        /* <DEDUP_REMOVED lines=9> */
.L_x_190:
        /* <DEDUP_REMOVED lines=9> */
.L_x_192:
        /* <DEDUP_REMOVED lines=9> */
.L_x_194:
        /* <DEDUP_REMOVED lines=9> */
.L_x_196:
        /* <DEDUP_REMOVED lines=9> */
.L_x_198:
        /* <DEDUP_REMOVED lines=9> */
.L_x_200:
        /* <DEDUP_REMOVED lines=9> */
.L_x_202:
        /* <DEDUP_REMOVED lines=9> */
.L_x_204:
        /* <DEDUP_REMOVED lines=9> */
.L_x_206:
        /* <DEDUP_REMOVED lines=9> */
.L_x_208:
        /* <DEDUP_REMOVED lines=9> */
.L_x_210:
        /* <DEDUP_REMOVED lines=9> */
.L_x_212:
[----:B------:R-:W-:-:S04]  /*3d40*/  UIADD3 UR4, UPT, UPT, UR4, 0x1, URZ ;  /* 0x0000000104047890 */ /* 0x000fc8000fffe0ff */
[----:B------:R-:W-:-:S04]  /*3d50*/  UISETP.NE.AND UP0, UPT, UR4, 0x22, UPT ;  /* 0x000000220400788c */ /* 0x000fc8000bf05270 */
[----:B------:R-:W-:Y:S02]  /*3d60*/  USEL UR5, URZ, 0x1, UP0 ;  /* 0x00000001ff057887 */ /* 0x000fe40008000000 */
[----:B------:R-:W-:-:S04]  /*3d70*/  USEL UR4, UR4, URZ, UP0 ;  /* 0x000000ff04047287 */ /* 0x000fc80008000000 */
[----:B------:R-:W-:Y:S01]  /*3d80*/  ULEA UR4, UR4, UR7, 0x3 ;  /* 0x0000000704047291 */ /* 0x000fe2000f8e18ff */
[----:B-1----:R-:W-:-:S04]  /*3d90*/  LOP3.LUT R3, R2, UR5, RZ, 0x3c, !PT ;  /* 0x0000000502037c12 */ /* 0x002fc8000f8e3cff */
[----:B------:R-:W-:Y:S01]  /*3da0*/  SHF.L.U32 R3, R3, 0x1f, RZ ;  /* 0x0000001f03037819 */ /* 0x000fe200000006ff */
[----:B------:R-:W-:-:S07]  /*3db0*/  IMAD.U32 R0, RZ, RZ, UR4 ;  /* 0x00000004ff007e24 */ /* 0x000fce000f8e00ff */
.L_x_77:
[----:B-1----:R1:W2:Y:S02]  /*3dc0*/  SYNCS.PHASECHK.TRANS64.TRYWAIT P0, [R0+URZ], R3 ;  /* 0x00000003000075a7 */ /* 0x0022a400080011ff */
[----:B--2---:R-:W-:Y:S05]  /*3dd0*/  @!P0 NANOSLEEP.SYNCS 0x989680 ;  /* 0x009896800000895d */ /* 0x004fea0003900000 */
[----:B------:R-:W2:Y:S02]  /*3de0*/  @!P0 SYNCS.PHASECHK.TRANS64 P0, [R0+URZ], R3 ;  /* 0x00000003000085a7 */ /* 0x000ea400080010ff */
[----:B--2---:R-:W-:Y:S05]  /*3df0*/  @P0 EXIT ;  /* 0x000000000000094d */ /* 0x004fea0003800000 */
[----:B------:R-:W-:Y:S05]  /*3e00*/  BRA `(.L_x_77) ;  /* 0xfffffffc00ec7947 */ /* 0x000fea000383ffff */
.L_x_23:
[----:B------:R-:W1:Y:S02]  /*3e10*/  S2UR UR4, SR_CgaCtaId ;  /* 0x00000000000479c3 */ /* 0x000e640000008800 */
[----:B-1----:R-:W-:-:S04]  /*3e20*/  UISETP.NE.AND UP0, UPT, UR4, URZ, UPT ;  /* 0x000000ff0400728c */ /* 0x002fc8000bf05270 */
[----:B------:R-:W-:-:S09]  /*3e30*/  UISETP.NE.OR UP0, UPT, UR17, 0x1, UP0 ;  /* 0x000000011100788c */ /* 0x000fd20008705670 */
[----:B------:R-:W-:Y:S05]  /*3e40*/  BRA.U UP0, `(.L_x_78) ;  /* 0x00000005004c7547 */ /* 0x000fea000b800000 */
[----:B------:R-:W1:Y:S01]  /*3e50*/  S2UR UR5, SR_CgaCtaId ;  /* 0x00000000000579c3 */ /* 0x000e620000008800 */
[----:B------:R-:W-:Y:S01]  /*3e60*/  UMOV UR4, 0x400 ;  /* 0x0000040000047882 */ /* 0x000fe20000000000 */
[----:B------:R-:W-:Y:S01]  /*3e70*/  ISETP.GE.U32.AND P2, PT, R0, 0x4, PT ;  /* 0x000000040000780c */ /* 0x000fe20003f46070 */
[----:B------:R-:W-:Y:S01]  /*3e80*/  IMAD.MOV.U32 R12, RZ, RZ, 0x1 ;  /* 0x00000001ff0c7424 */ /* 0x000fe200078e00ff */
[----:B------:R-:W-:Y:S02]  /*3e90*/  CS2R R10, SRZ ;  /* 0x00000000000a7805 */ /* 0x000fe4000001ff00 */
[----:B------:R-:W-:Y:S01]  /*3ea0*/  CS2R R8, SRZ ;  /* 0x0000000000087805 */ /* 0x000fe2000001ff00 */
[----:B-1----:R-:W-:-:S03]  /*3eb0*/  ULEA UR6, UR5, UR4, 0x18 ;  /* 0x0000000405067291 */ /* 0x002fc6000f8ec0ff */
[----:B------:R-:W-:-:S09]  /*3ec0*/  UMOV UR5, URZ ;  /* 0x000000ff00057c82 */ /* 0x000fd20008000000 */
.L_x_82:
[----:B------:R-:W-:Y:S02]  /*3ed0*/  LEA R2, R8, UR6, 0x3 ;  /* 0x0000000608027c11 */ /* 0x000fe4000f8e18ff */
[----:B------:R-:W-:-:S03]  /*3ee0*/  SHF.L.U32 R5, R9, 0x1f, RZ ;  /* 0x0000001f09057819 */ /* 0x000fc600000006ff */
[----:B------:R-:W-:Y:S01]  /*3ef0*/  VIADD R4, R2, 0x2c0 ;  /* 0x000002c002047836 */ /* 0x000fe20000000000 */
[----:B------:R-:W1:Y:S02]  /*3f00*/  SYNCS.PHASECHK.TRANS64.TRYWAIT P0, [R2+URZ+0x2b0], R5 ;  /* 0x0002b005020075a7 */ /* 0x000e6400080011ff */
[----:B-1----:R-:W-:Y:S05]  /*3f10*/  @!P0 BRA `(.L_x_79) ;  /* 0x0000005800b08947 */ /* 0x002fea0003800000 */
.L_x_213:
[----:B------:R-:W-:Y:S01]  /*3f20*/  ULEA UR4, UR5, UR6, 0x3 ;  /* 0x0000000605047291 */ /* 0x000fe2000f8e18ff */
[----:B------:R-:W-:Y:S02]  /*3f30*/  PRMT R4, RZ, 0x654, R4 ;  /* 0x00000654ff047816 */ /* 0x000fe40000000004 */
[----:B-1----:R-:W-:Y:S01]  /*3f40*/  SHF.L.U32 R5, R12, 0x1f, RZ ;  /* 0x0000001f0c057819 */ /* 0x002fe200000006ff */
[----:B------:R-:W-:Y:S01]  /*3f50*/  UIADD3 UR7, UPT, UPT, UR4, 0x250, URZ ;  /* 0x0000025004077890 */ /* 0x000fe2000fffe0ff */
[----:B------:R1:W-:Y:S05]  /*3f60*/  SYNCS.ARRIVE.TRANS64.RED.A1T0 RZ, [R4+URZ], RZ ;  /* 0x000000ff04ff79a7 */ /* 0x0003ea00081004ff */
[----:B------:R-:W-:Y:S01]  /*3f70*/  IMAD.U32 R7, RZ, RZ, UR7 ;  /* 0x00000007ff077e24 */ /* 0x000fe2000f8e00ff */
[----:B------:R-:W2:Y:S04]  /*3f80*/  SYNCS.PHASECHK.TRANS64.TRYWAIT P0, [UR4+0x260], R5 ;  /* 0x00026005ff0075a7 */ /* 0x000ea80008001104 */
[----:B------:R-:W-:Y:S01]  /*3f90*/  PRMT R6, R0, 0x654, R7 ;  /* 0x0000065400067816 */ /* 0x000fe20000000007 */
[----:B-1----:R-:W-:Y:S01]  /*3fa0*/  @!P2 IMAD.MOV.U32 R4, RZ, RZ, 0x10 ;  /* 0x00000010ff04a424 */ /* 0x002fe200078e00ff */
[----:B--2---:R-:W-:Y:S06]  /*3fb0*/  @!P0 BRA `(.L_x_80) ;  /* 0x00000058009c8947 */ /* 0x004fec0003800000 */
.L_x_215:
[----:B------:R-:W-:Y:S01]  /*3fc0*/  ULEA UR8, UR5, UR6, 0x4 ;  /* 0x0000000605087291 */ /* 0x000fe2000f8e20ff */
[----:B------:R-:W-:Y:S01]  /*3fd0*/  SEL R3, R6, R3, !P2 ;  /* 0x0000000306037207 */ /* 0x000fe20005000000 */
[----:B------:R-:W-:Y:S01]  /*3fe0*/  UIADD3 UR9, UPT, UPT, UR4, 0x250, URZ ;  /* 0x0000025004097890 */ /* 0x000fe2000fffe0ff */
[----:B-1----:R-:W-:Y:S01]  /*3ff0*/  LEA R2, R11, UR6, 0x3 ;  /* 0x000000060b027c11 */ /* 0x002fe2000f8e18ff */
[----:B------:R-:W-:Y:S01]  /*4000*/  UIADD3 UR8, UPT, UPT, UR8, 0x2e0, URZ ;  /* 0x000002e008087890 */ /* 0x000fe2000fffe0ff */
[----:B------:R-:W-:Y:S01]  /*4010*/  SHF.L.U32 R5, R10, 0x1f, RZ ;  /* 0x0000001f0a057819 */ /* 0x000fe200000006ff */
[----:B------:R1:W-:Y:S01]  /*4020*/  @!P2 SYNCS.ARRIVE.TRANS64.RED RZ, [R3+URZ], R4 ;  /* 0x0000000403ffa9a7 */ /* 0x0003e200080004ff */
[----:B------:R-:W-:Y:S01]  /*4030*/  UIADD3 UR4, UPT, UPT, UR5, 0x1, URZ ;  /* 0x0000000105047890 */ /* 0x000fe2000fffe0ff */
[----:B------:R-:W-:-:S03]  /*4040*/  VIADD R8, R8, 0x1 ;  /* 0x0000000108087836 */ /* 0x000fc60000000000 */
[----:B------:R-:W-:Y:S02]  /*4050*/  UISETP.NE.AND UP0, UPT, UR4, 0x2, UPT ;  /* 0x000000020400788c */ /* 0x000fe4000bf05270 */
[----:B------:R-:W-:Y:S06]  /*4060*/  UGETNEXTWORKID.BROADCAST [UR8], [UR9] ;  /* 0x00000000080073ca */ /* 0x000fec0008000100 */
[----:B------:R-:W-:Y:S01]  /*4070*/  USEL UR7, URZ, 0x1, UP0 ;  /* 0x00000001ff077887 */ /* 0x000fe20008000000 */
[----:B------:R-:W-:Y:S01]  /*4080*/  ISETP.NE.AND P0, PT, R8, 0x2, PT ;  /* 0x000000020800780c */ /* 0x000fe20003f05270 */
[----:B------:R-:W-:Y:S01]  /*4090*/  USEL UR5, UR4, URZ, UP0 ;  /* 0x000000ff04057287 */ /* 0x000fe20008000000 */
[----:B------:R-:W2:Y:S03]  /*40a0*/  SYNCS.PHASECHK.TRANS64.TRYWAIT P1, [R2+URZ+0x250], R5 ;  /* 0x00025005020075a7 */ /* 0x000ea600080211ff */
[----:B------:R-:W-:Y:S01]  /*40b0*/  LOP3.LUT R12, R12, UR7, RZ, 0x3c, !PT ;  /* 0x000000070c0c7c12 */ /* 0x000fe2000f8e3cff */
[----:B-12---:R-:W-:Y:S07]  /*40c0*/  @!P1 BRA `(.L_x_81) ;  /* 0x0000005800709947 */ /* 0x006fee0003800000 */
.L_x_216:
[C---:B------:R-:W-:Y:S01]  /*40d0*/  LEA R4, R11.reuse, UR6, 0x4 ;  /* 0x000000060b047c11 */ /* 0x040fe2000f8e20ff */
[----:B-1----:R-:W-:Y:S01]  /*40e0*/  VIADD R2, R2, 0x260 ;  /* 0x0000026002027836 */ /* 0x002fe20000000000 */
[----:B------:R-:W-:Y:S01]  /*40f0*/  SEL R8, R8, RZ, P0 ;  /* 0x000000ff08087207 */ /* 0x000fe20000000000 */
[----:B------:R-:W-:-:S03]  /*4100*/  VIADD R11, R11, 0x1 ;  /* 0x000000010b0b7836 */ /* 0x000fc60000000000 */
[----:B------:R-:W1:Y:S01]  /*4110*/  LDS.128 R4, [R4+0x2e0] ;  /* 0x0002e00004047984 */ /* 0x000e620000000c00 */
[----:B------:R-:W-:Y:S02]  /*4120*/  PRMT R2, RZ, 0x654, R2 ;  /* 0x00000654ff027816 */ /* 0x000fe40000000002 */
[C---:B------:R-:W-:Y:S01]  /*4130*/  ISETP.NE.AND P1, PT, R11.reuse, 0x2, PT ;  /* 0x000000020b00780c */ /* 0x040fe20003f25270 */
[----:B------:R-:W-:Y:S01]  /*4140*/  @!PT LDS RZ, [RZ] ;  /* 0x00000000fffff984 */ /* 0x000fe20000000800 */
[----:B------:R-:W-:Y:S01]  /*4150*/  @!PT LDS RZ, [RZ] ;  /* 0x00000000fffff984 */ /* 0x000fe20000000800 */
[----:B------:R-:W-:Y:S01]  /*4160*/  @!PT LDS RZ, [RZ] ;  /* 0x00000000fffff984 */ /* 0x000fe20000000800 */
[----:B------:R-:W-:Y:S01]  /*4170*/  @!PT LDS RZ, [RZ] ;  /* 0x00000000fffff984 */ /* 0x000fe20000000800 */
[----:B------:R2:W-:Y:S06]  /*4180*/  MEMBAR.ALL.CTA ;  /* 0x0000000000007992 */ /* 0x0005ec0000008000 */
[----:B--2---:R-:W2:Y:S01]  /*4190*/  FENCE.VIEW.ASYNC.S ;  /* 0x00000000000073c6 */ /* 0x004ea20000000000 */
[----:B------:R-:W-:Y:S01]  /*41a0*/  SEL R11, R11, RZ, P1 ;  /* 0x000000ff0b0b7207 */ /* 0x000fe20000800000 */
[----:B--2---:R2:W-:Y:S01]  /*41b0*/  SYNCS.ARRIVE.TRANS64.RED.A1T0 RZ, [R2+URZ], RZ ;  /* 0x000000ff02ff79a7 */ /* 0x0045e200081004ff */
[----:B-1----:R-:W-:-:S02]  /*41c0*/  LOP3.LUT P3, RZ, R6, 0x1, RZ, 0xc0, !PT ;  /* 0x0000000106ff7812 */ /* 0x002fc4000786c0ff */
[----:B------:R-:W-:-:S04]  /*41d0*/  SEL R5, RZ, 0x1, P1 ;  /* 0x00000001ff057807 */ /* 0x000fc80000800000 */
[----:B------:R-:W-:Y:S02]  /*41e0*/  LOP3.LUT R10, R10, R5, RZ, 0x3c, !PT ;  /* 0x000000050a0a7212 */ /* 0x000fe400078e3cff */
[----:B--2---:R-:W-:-:S04]  /*41f0*/  SEL R2, RZ, 0x1, P0 ;  /* 0x00000001ff027807 */ /* 0x004fc80000000000 */
[----:B------:R-:W-:Y:S01]  /*4200*/  LOP3.LUT R9, R9, R2, RZ, 0x3c, !PT ;  /* 0x0000000209097212 */ /* 0x000fe200078e3cff */
[----:B------:R-:W-:Y:S06]  /*4210*/  @P3 BRA `(.L_x_82) ;  /* 0xfffffffc002c3947 */ /* 0x000fec000383ffff */
[----:B------:R-:W-:Y:S01]  /*4220*/  ULEA UR4, UR5, UR6, 0x3 ;  /* 0x0000000605047291 */ /* 0x000fe2000f8e18ff */
[----:B------:R-:W-:-:S08]  /*4230*/  SHF.L.U32 R3, R12, 0x1f, RZ ;  /* 0x0000001f0c037819 */ /* 0x000fd000000006ff */
[----:B------:R-:W1:Y:S02]  /*4240*/  SYNCS.PHASECHK.TRANS64 P0, [UR4+0x260], R3 ;  /* 0x00026003ff0075a7 */ /* 0x000e640008001004 */
[----:B-1----:R-:W-:Y:S05]  /*4250*/  @P0 BRA `(.L_x_83) ;  /* 0x0000000000080947 */ /* 0x002fea0003800000 */
[----:B------:R-:W1:Y:S02]  /*4260*/  SYNCS.PHASECHK.TRANS64.TRYWAIT P0, [UR4+0x260], R3 ;  /* 0x00026003ff0075a7 */ /* 0x000e640008001104 */
[----:B-1----:R-:W-:Y:S05]  /*4270*/  @!P0 BRA `(.L_x_84) ;  /* 0x0000005800188947 */ /* 0x002fea0003800000 */
.L_x_83:
[----:B------:R-:W-:-:S04]  /*4280*/  UIADD3 UR7, UPT, UPT, UR5, 0x1, URZ ;  /* 0x0000000105077890 */ /* 0x000fc8000fffe0ff */
[----:B------:R-:W-:-:S04]  /*4290*/  UISETP.NE.AND UP0, UPT, UR7, 0x2, UPT ;  /* 0x000000020700788c */ /* 0x000fc8000bf05270 */
[----:B------:R-:W-:Y:S02]  /*42a0*/  USEL UR8, URZ, 0x1, UP0 ;  /* 0x00000001ff087887 */ /* 0x000fe40008000000 */
[----:B------:R-:W-:-:S04]  /*42b0*/  USEL UR7, UR7, URZ, UP0 ;  /* 0x000000ff07077287 */ /* 0x000fc80008000000 */
[----:B------:R-:W-:Y:S01]  /*42c0*/  ULEA UR7, UR7, UR6, 0x3 ;  /* 0x0000000607077291 */ /* 0x000fe2000f8e18ff */
[----:B-1----:R-:W-:-:S04]  /*42d0*/  LOP3.LUT R3, R12, UR8, RZ, 0x3c, !PT ;  /* 0x000000080c037c12 */ /* 0x002fc8000f8e3cff */
[----:B------:R-:W-:-:S04]  /*42e0*/  SHF.L.U32 R0, R3, 0x1f, RZ ;  /* 0x0000001f03007819 */ /* 0x000fc800000006ff */
[----:B------:R-:W1:Y:S02]  /*42f0*/  SYNCS.PHASECHK.TRANS64 P0, [UR7+0x260], R0 ;  /* 0x00026000ff0075a7 */ /* 0x000e640008001007 */
[----:B-1----:R-:W-:Y:S05]  /*4300*/  @P0 EXIT ;  /* 0x000000000000094d */ /* 0x002fea0003800000 */
[----:B------:R-:W-:Y:S02]  /*4310*/  SHF.L.U32 R3, R3, 0x1f, RZ ;  /* 0x0000001f03037819 */ /* 0x000fe400000006ff */
[----:B------:R-:W-:-:S07]  /*4320*/  MOV R0, UR7 ;  /* 0x0000000700007c02 */ /* 0x000fce0008000f00 */
.L_x_85:
[----:B-1----:R1:W2:Y:S02]  /*4330*/  SYNCS.PHASECHK.TRANS64.TRYWAIT P0, [R0+URZ+0x260], R3 ;  /* 0x00026003000075a7 */ /* 0x0022a400080011ff */
[----:B--2---:R-:W-:Y:S05]  /*4340*/  @!P0 NANOSLEEP.SYNCS 0x989680 ;  /* 0x009896800000895d */ /* 0x004fea0003900000 */
[----:B------:R-:W2:Y:S02]  /*4350*/  @!P0 SYNCS.PHASECHK.TRANS64 P0, [R0+URZ+0x260], R3 ;  /* 0x00026003000085a7 */ /* 0x000ea400080010ff */
[----:B--2---:R-:W-:Y:S05]  /*4360*/  @P0 EXIT ;  /* 0x000000000000094d */ /* 0x004fea0003800000 */
[----:B------:R-:W-:Y:S05]  /*4370*/  BRA `(.L_x_85) ;  /* 0xfffffffc00ec7947 */ /* 0x000fea000383ffff */
.L_x_78:
[----:B------:R-:W-:Y:S05]  /*4380*/  BRA.U UP4, `(.L_x_86) ;  /* 0x0000000d04847547 */ /* 0x000fea000b800000 */
[----:B------:R-:W1:Y:S01]  /*4390*/  S2UR UR7, SR_CgaCtaId ;  /* 0x00000000000779c3 */ /* 0x000e620000008800 */
[----:B------:R-:W-:Y:S01]  /*43a0*/  UMOV UR4, 0x40 ;  /* 0x0000004000047882 */ /* 0x000fe20000000000 */
[----:B------:R-:W-:Y:S01]  /*43b0*/  NOP ;  /* 0x0000000000007918 */ /* 0x000fe20000000000 */
[----:B------:R-:W-:Y:S01]  /*43c0*/  UMOV UR6, 0x400 ;  /* 0x0000040000067882 */ /* 0x000fe20000000000 */
[----:B-1----:R-:W-:Y:S02]  /*43d0*/  ULEA UR5, UR7, UR4, 0x18 ;  /* 0x0000000407057291 */ /* 0x002fe4000f8ec0ff */
[----:B------:R-:W-:-:S07]  /*43e0*/  ULEA UR6, UR7, UR6, 0x18 ;  /* 0x0000000607067291 */ /* 0x000fce000f8ec0ff */
[----:B------:R-:W1:Y:S02]  /*43f0*/  LDS.U8 R0, [UR5+0x1c] ;  /* 0x00001c05ff007984 */ /* 0x000e640008000000 */
[----:B-1----:R-:W-:-:S13]  /*4400*/  ISETP.NE.AND P0, PT, R0, RZ, PT ;  /* 0x000000ff0000720c */ /* 0x002fda0003f05270 */
[----:B------:R-:W-:Y:S05]  /*4410*/  @P0 BRA `(.L_x_87) ;  /* 0x0000000000580947 */ /* 0x000fea0003800000 */
[----:B------:R-:W-:-:S13]  /*4420*/  ELECT P0, URZ, PT ;  /* 0x0000000000ff782f */ /* 0x000fda0003800000 */
[----:B------:R-:W-:Y:S05]  /*4430*/  @!P0 BRA `(.L_x_88) ;  /* 0x0000000000608947 */ /* 0x000fea0003800000 */
[----:B------:R-:W-:Y:S01]  /*4440*/  UMOV UR4, 0x10 ;  /* 0x0000001000047882 */ /* 0x000fe20000000000 */
[----:B------:R-:W-:Y:S01]  /*4450*/  HFMA2 R0, -RZ, RZ, 0, 5.9604644775390625e-08 ;  /* 0x00000001ff007431 */ /* 0x000fe200000001ff */
[----:B------:R-:W-:-:S03]  /*4460*/  MOV R3, 0xffff ;  /* 0x0000ffff00037802 */ /* 0x000fc60000000f00 */
[----:B------:R-:W-:Y:S04]  /*4470*/  DEPBAR.LE SB1, 0x36 ;  /* 0x00009d800000791a */ /* 0x000fe80000000000 */
[----:B------:R-:W1:Y:S02]  /*4480*/  UTCATOMSWS.FIND_AND_SET.ALIGN UP0, UR4, UR4 ;  /* 0x00000004000475e3 */ /* 0x000e640008000800 */
[----:B-1----:R-:W-:Y:S01]  /*4490*/  MOV R4, UR4 ;  /* 0x0000000400047c02 */ /* 0x002fe20008000f00 */
[----:B------:R-:W-:Y:S06]  /*44a0*/  BRA.U UP0, `(.L_x_89) ;  /* 0x0000000100187547 */ /* 0x000fec000b800000 */
.L_x_90:
[----:B------:R-:W-:Y:S05]  /*44b0*/  NANOSLEEP 0x64 ;  /* 0x000000640000795d */ /* 0x000fea0003800000 */
[----:B------:R-:W-:-:S05]  /*44c0*/  UMOV UR4, 0x10 ;  /* 0x0000001000047882 */ /* 0x000fca0000000000 */
[----:B------:R-:W-:Y:S04]  /*44d0*/  DEPBAR.LE SB1, 0x36 ;  /* 0x00009d800000791a */ /* 0x000fe80000000000 */
[----:B------:R-:W1:Y:S02]  /*44e0*/  UTCATOMSWS.FIND_AND_SET.ALIGN UP0, UR4, UR4 ;  /* 0x00000004000475e3 */ /* 0x000e640008000800 */
[----:B-1----:R-:W-:Y:S01]  /*44f0*/  MOV R4, UR4 ;  /* 0x0000000400047c02 */ /* 0x002fe20008000f00 */
[----:B------:R-:W-:Y:S05]  /*4500*/  BRA.U !UP0, `(.L_x_90) ;  /* 0xfffffffd08e87547 */ /* 0x000fea000b83ffff */
.L_x_89:
[-C--:B------:R-:W-:Y:S02]  /*4510*/  SHF.L.U32 R3, R3, R4.reuse, RZ ;  /* 0x0000000403037219 */ /* 0x080fe400000006ff */
[----:B------:R-:W-:Y:S01]  /*4520*/  SHF.L.U32 R0, R0, R4, RZ ;  /* 0x0000000400007219 */ /* 0x000fe200000006ff */
[----:B------:R-:W-:Y:S02]  /*4530*/  IMAD.SHL.U32 R4, R4, 0x20, RZ ;  /* 0x0000002004047824 */ /* 0x000fe400078e00ff */
[----:B------:R1:W-:Y:S04]  /*4540*/  ATOMS.OR RZ, [UR5+0x14], R3 ;  /* 0x00001403ffff798c */ /* 0x0003e8000b000005 */
[----:B------:R1:W-:Y:S04]  /*4550*/  ATOMS.OR RZ, [UR5+0x18], R0 ;  /* 0x00001800ffff798c */ /* 0x0003e8000b000005 */
[----:B------:R1:W-:Y:S01]  /*4560*/  STS [UR6+0x300], R4 ;  /* 0x00030004ff007988 */ /* 0x0003e20008000806 */
[----:B------:R-:W-:Y:S05]  /*4570*/  BRA `(.L_x_88) ;  /* 0x0000000000107947 */ /* 0x000fea0003800000 */
.L_x_87:
[----:B------:R-:W-:Y:S02]  /*4580*/  MOV R0, 0xffffffff ;  /* 0xffffffff00007802 */ /* 0x000fe40000000f00 */
[----:B------:R-:W-:-:S03]  /*4590*/  MOV R4, 0x45c0 ;  /* 0x000045c000047802 */ /* 0x000fc60000000f00 */
[----:B------:R1:W-:Y:S04]  /*45a0*/  STS [UR6+0x300], R0 ;  /* 0x00030000ff007988 */ /* 0x0003e80008000806 */
[----:B-1---5:R-:W-:Y:S05]  /*45b0*/  CALL.REL.NOINC `($__internal_1_$__cuda_sm10x_tcgen05_guardrail_trap_phase_invalid_during_alloc) ;  /* 0x0000005800d47944 */ /* 0x022fea0003c00000 */
.L_x_88:
[----:B------:R-:W-:Y:S05]  /*45c0*/  WARPSYNC.ALL ;  /* 0x0000000000007948 */ /* 0x000fea0003800000 */
[----:B------:R-:W2:Y:S01]  /*45d0*/  S2UR UR4, SR_CgaCtaId ;  /* 0x00000000000479c3 */ /* 0x000ea20000008800 */
[----:B------:R-:W-:Y:S01]  /*45e0*/  UMOV UR13, 0x400 ;  /* 0x00000400000d7882 */ /* 0x000fe20000000000 */
[----:B------:R-:W-:-:S06]  /*45f0*/  NOP ;  /* 0x0000000000007918 */ /* 0x000fcc0000000000 */
[----:B------:R-:W-:Y:S06]  /*4600*/  BAR.ARV 0x6, 0xa0 ;  /* 0x0182800000007b1d */ /* 0x000fec0000002000 */
[----:B------:R-:W3:Y:S01]  /*4610*/  LDCU UR5, c[0x0][0x38c] ;  /* 0x00007180ff0577ac */ /* 0x000ee20008000800 */
[----:B------:R-:W-:Y:S01]  /*4620*/  LOP3.LUT R2, R2, 0xffff, RZ, 0xc0, !PT ;  /* 0x0000ffff02027812 */ /* 0x000fe200078ec0ff */
[----:B------:R-:W-:Y:S01]  /*4630*/  IMAD.MOV.U32 R11, RZ, RZ, 0x1 ;  /* 0x00000001ff0b7424 */ /* 0x000fe200078e00ff */
[----:B------:R-:W-:Y:S01]  /*4640*/  CS2R R8, SRZ ;  /* 0x0000000000087805 */ /* 0x000fe2000001ff00 */
[----:B------:R-:W4:Y:S01]  /*4650*/  LDCU UR8, c[0x0][0x38c] ;  /* 0x00007180ff0877ac */ /* 0x000f220008000800 */
[----:B------:R-:W-:Y:S01]  /*4660*/  R2UR UR15, R2 ;  /* 0x00000000020f72ca */ /* 0x000fe200000e0000 */
[----:B------:R-:W-:Y:S01]  /*4670*/  IMAD.MOV.U32 R10, RZ, RZ, RZ ;  /* 0x000000ffff0a7224 */ /* 0x000fe200078e00ff */
[----:B------:R-:W-:Y:S01]  /*4680*/  UMOV UR18, URZ ;  /* 0x000000ff00127c82 */ /* 0x000fe20008000000 */
[----:B------:R-:W-:Y:S01]  /*4690*/  UMOV UR10, URZ ;  /* 0x000000ff000a7c82 */ /* 0x000fe20008000000 */
[----:B--2---:R-:W-:Y:S01]  /*46a0*/  ULEA UR13, UR4, UR13, 0x18 ;  /* 0x0000000d040d7291 */ /* 0x004fe2000f8ec0ff */
[----:B------:R-:W-:Y:S01]  /*46b0*/  UMOV UR20, 0x0 ;  /* 0x0000000000147882 */ /* 0x000fe20000000000 */
[----:B------:R-:W-:-:S02]  /*46c0*/  UMOV UR21, 0x4200010 ;  /* 0x0420001000157882 */ /* 0x000fc40000000000 */
[----:B------:R-:W-:Y:S02]  /*46d0*/  UIADD3 UR6, UPT, UPT, UR13, 0x4600, URZ ;  /* 0x000046000d067890 */ /* 0x000fe4000fffe0ff */
[----:B------:R-:W-:Y:S02]  /*46e0*/  UIADD3 UR7, UPT, UPT, UR13, 0x15600, URZ ;  /* 0x000156000d077890 */ /* 0x000fe4000fffe0ff */
[----:B---3--:R-:W-:Y:S01]  /*46f0*/  UIADD3 UR5, UPT, UPT, UR5, 0x1f, URZ ;  /* 0x0000001f05057890 */ /* 0x008fe2000fffe0ff */
[----:B-1----:R-:W1:Y:S01]  /*4700*/  LDS R0, [UR13+0x300] ;  /* 0x0003000dff007984 */ /* 0x002e620008000800 */
[----:B------:R-:W-:Y:S02]  /*4710*/  USHF.R.U32.HI UR6, URZ, 0x4, UR6 ;  /* 0x00000004ff067899 */ /* 0x000fe40008011606 */
[----:B------:R-:W-:Y:S02]  /*4720*/  USHF.R.S32.HI UR4, URZ, 0x1f, UR5 ;  /* 0x0000001fff047899 */ /* 0x000fe40008011405 */
[----:B------:R-:W-:-:S02]  /*4730*/  ULOP3.LUT UR6, UR6, 0x3fff, URZ, 0xc0, !UPT ;  /* 0x00003fff06067892 */ /* 0x000fc4000f8ec0ff */
[----:B------:R-:W-:Y:S02]  /*4740*/  ULEA.HI UR4, UR4, UR5, URZ, 0x5 ;  /* 0x0000000504047291 */ /* 0x000fe4000f8f28ff */
[----:B------:R-:W-:Y:S02]  /*4750*/  USHF.R.U32.HI UR5, URZ, 0x4, UR7 ;  /* 0x00000004ff057899 */ /* 0x000fe40008011607 */
[----:B------:R-:W-:Y:S02]  /*4760*/  USHF.R.S32.HI UR22, URZ, 0x5, UR4 ;  /* 0x00000005ff167899 */ /* 0x000fe40008011404 */
[----:B------:R-:W-:Y:S02]  /*4770*/  ULOP3.LUT UR5, UR5, 0x3fff, URZ, 0xc0, !UPT ;  /* 0x00003fff05057892 */ /* 0x000fe4000f8ec0ff */
[----:B------:R-:W-:Y:S02]  /*4780*/  UISETP.LT.AND UP0, UPT, UR22, 0x1, UPT ;  /* 0x000000011600788c */ /* 0x000fe4000bf01270 */
[----:B------:R-:W-:-:S02]  /*4790*/  ULOP3.LUT UR16, UR6, 0x10000, URZ, 0xfc, !UPT ;  /* 0x0001000006107892 */ /* 0x000fc4000f8efcff */
[----:B------:R-:W-:Y:S02]  /*47a0*/  USEL UR23, UR22, 0x1, !UP0 ;  /* 0x0000000116177887 */ /* 0x000fe4000c000000 */
[----:B------:R-:W-:Y:S02]  /*47b0*/  ULOP3.LUT UR17, UR5, 0x10000, URZ, 0xfc, !UPT ;  /* 0x0001000005117892 */ /* 0x000fe4000f8efcff */
[----:B------:R-:W-:Y:S02]  /*47c0*/  UIADD3 UR23, UPT, UPT, -UR23, URZ, URZ ;  /* 0x000000ff17177290 */ /* 0x000fe4000fffe1ff */
[----:B----4-:R-:W-:Y:S01]  /*47d0*/  UISETP.GE.AND UP4, UPT, UR8, 0x1, UPT ;  /* 0x000000010800788c */ /* 0x010fe2000bf86270 */
[----:B-1----:R-:W-:-:S15]  /*47e0*/  R2UR UR24, R0 ;  /* 0x00000000001872ca */ /* 0x002fde00000e0000 */
.L_x_97:
[----:B------:R-:W-:Y:S02]  /*47f0*/  LEA R0, R10, UR13, 0x3 ;  /* 0x0000000d0a007c11 */ /* 0x000fe4000f8e18ff */
[----:B------:R-:W-:Y:S02]  /*4800*/  SHF.L.U32 R5, R9, 0x1f, RZ ;  /* 0x0000001f09057819 */ /* 0x000fe400000006ff */
[----:B------:R-:W-:Y:S01]  /*4810*/  PLOP3.LUT P0, PT, PT, PT, UP4, 0x80, 0x8 ;  /* 0x000000000008781c */ /* 0x000fe20003f0f048 */
[----:B------:R-:W-:Y:S01]  /*4820*/  VIADD R3, R0, 0x260 ;  /* 0x0000026000037836 */ /* 0x000fe20000000000 */
[----:B-1----:R-:W1:Y:S02]  /*4830*/  SYNCS.PHASECHK.TRANS64.TRYWAIT P1, [R0+URZ+0x250], R5 ;  /* 0x00025005000075a7 */ /* 0x002e6400080211ff */
[----:B-1-3--:R-:W-:Y:S09]  /*4840*/  @!P1 BRA `(.L_x_91) ;  /* 0x0000005000bc9947 */ /* 0x00aff20003800000 */
.L_x_218:
[----:B------:R-:W-:Y:S01]  /*4850*/  LEA R4, R10, UR13, 0x4 ;  /* 0x0000000d0a047c11 */ /* 0x000fe2000f8e20ff */
[----:B------:R-:W-:Y:S01]  /*4860*/  @UP4 ULEA UR4, UR10, UR13, 0x3 ;  /* 0x0000000d0a044291 */ /* 0x000fe2000f8e18ff */
[----:B------:R-:W-:Y:S01]  /*4870*/  PLOP3.LUT P2, PT, PT, PT, PT, 0x80, 0x8 ;  /* 0x000000000008781c */ /* 0x000fe20003f4f070 */
[----:B------:R-:W-:Y:S01]  /*4880*/  ULEA UR19, UR18, UR13, 0x3 ;  /* 0x0000000d12137291 */ /* 0x000fe2000f8e18ff */
[----:B------:R-:W-:Y:S02]  /*4890*/  PRMT R3, RZ, 0x654, R3 ;  /* 0x00000654ff037816 */ /* 0x000fe40000000003 */
[----:B-1----:R-:W1:Y:S01]  /*48a0*/  LDS.128 R4, [R4+0x2e0] ;  /* 0x0002e00004047984 */ /* 0x002e620000000c00 */
[----:B------:R-:W-:Y:S02]  /*48b0*/  @P0 SHF.L.U32 R2, R8, 0x1f, RZ ;  /* 0x0000001f08020819 */ /* 0x000fe400000006ff */
[----:B------:R-:W-:Y:S01]  /*48c0*/  SHF.L.U32 R0, R11, 0x1f, RZ ;  /* 0x0000001f0b007819 */ /* 0x000fe200000006ff */
[----:B------:R-:W-:Y:S01]  /*48d0*/  @!PT LDS RZ, [RZ] ;  /* 0x00000000fffff984 */ /* 0x000fe20000000800 */
[----:B------:R-:W-:Y:S01]  /*48e0*/  @!PT LDS RZ, [RZ] ;  /* 0x00000000fffff984 */ /* 0x000fe20000000800 */
[----:B------:R-:W-:Y:S01]  /*48f0*/  @!PT LDS RZ, [RZ] ;  /* 0x00000000fffff984 */ /* 0x000fe20000000800 */
[----:B------:R-:W-:Y:S01]  /*4900*/  @!PT LDS RZ, [RZ] ;  /* 0x00000000fffff984 */ /* 0x000fe20000000800 */
[----:B------:R2:W-:Y:S06]  /*4910*/  MEMBAR.ALL.CTA ;  /* 0x0000000000007992 */ /* 0x0005ec0000008000 */
[----:B--2---:R-:W2:Y:S02]  /*4920*/  FENCE.VIEW.ASYNC.S ;  /* 0x00000000000073c6 */ /* 0x004ea40000000000 */
[----:B--2---:R2:W-:Y:S01]  /*4930*/  SYNCS.ARRIVE.TRANS64.RED.A1T0 RZ, [R3+URZ], RZ ;  /* 0x000000ff03ff79a7 */ /* 0x0045e200081004ff */
[----:B------:R2:W3:Y:S01]  /*4940*/  @P0 SYNCS.PHASECHK.TRANS64.TRYWAIT P2, [UR4], R2 ;  /* 0x00000002ff0005a7 */ /* 0x0004e20008041104 */
[----:B-1----:R-:W-:Y:S01]  /*4950*/  LOP3.LUT P1, RZ, R6, 0x1, RZ, 0xc0, !PT ;  /* 0x0000000106ff7812 */ /* 0x002fe2000782c0ff */
[----:B------:R-:W1:Y:S02]  /*4960*/  SYNCS.PHASECHK.TRANS64.TRYWAIT P0, [UR19+0x290], R0 ;  /* 0x00029000ff0075a7 */ /* 0x000e640008001113 */
[----:B-123--:R-:W-:Y:S10]  /*4970*/  @!P0 BRA `(.L_x_92) ;  /* 0x0000005000848947 */ /* 0x00eff40003800000 */
.L_x_220:
[----:B------:R-:W-:Y:S01]  /*4980*/  IADD3 R10, PT, PT, R10, 0x1, RZ ;  /* 0x000000010a0a7810 */ /* 0x000fe20007ffe0ff */
[----:B------:R-:W-:Y:S06]  /*4990*/  BRA.U !UP4, `(.L_x_93) ;  /* 0x000000010ca07547 */ /* 0x000fec000b800000 */
[----:B------:R-:W-:Y:S02]  /*49a0*/  ULEA.HI UR4, UR18, UR18, URZ, 0x1 ;  /* 0x0000001212047291 */ /* 0x000fe4000f8f08ff */
[----:B------:R-:W-:Y:S02]  /*49b0*/  UPLOP3.LUT UP2, UPT, UPT, UPT, UPT, 0x40, 0x4 ;  /* 0x000000000004789c */ /* 0x000fe40003f4e870 */
[----:B------:R-:W-:Y:S02]  /*49c0*/  USHF.L.U32 UR5, UR4, 0x6, URZ ;  /* 0x0000000604057899 */ /* 0x000fe400080006ff */
[----:B------:R-:W-:Y:S02]  /*49d0*/  ULOP3.LUT UR14, UR4, 0xffe, URZ, 0xc0, !UPT ;  /* 0x00000ffe040e7892 */ /* 0x000fe4000f8ec0ff */
[----:B------:R-:W-:Y:S02]  /*49e0*/  ULOP3.LUT UR4, UR5, 0xffffff80, URZ, 0xc0, !UPT ;  /* 0xffffff8005047892 */ /* 0x000fe4000f8ec0ff */
[----:B------:R-:W-:-:S02]  /*49f0*/  UIADD3 UR14, UPT, UPT, -UR14, UR18, URZ ;  /* 0x000000120e0e7290 */ /* 0x000fc4000fffe1ff */
[----:B------:R-:W-:Y:S01]  /*4a00*/  UIADD3 UR4, UPT, UPT, UR24, UR4, URZ ;  /* 0x0000000418047290 */ /* 0x000fe2000fffe0ff */
[----:B------:R-:W-:Y:S01]  /*4a10*/  UMOV UR12, UR23 ;  /* 0x00000017000c7c82 */ /* 0x000fe20008000000 */
[----:B------:R-:W-:Y:S02]  /*4a20*/  UMOV UR11, UR22 ;  /* 0x00000016000b7c82 */ /* 0x000fe40008000000 */
[----:B------:R-:W-:Y:S01]  /*4a30*/  ULEA UR14, UR14, UR4, 0x14 ;  /* 0x000000040e0e7291 */ /* 0x000fe2000f8ea0ff */
[----:B------:R-:W-:-:S11]  /*4a40*/  UMOV UR5, UR10 ;  /* 0x0000000a00057c82 */ /* 0x000fd60008000000 */
.L_x_96:
[----:B------:R-:W-:Y:S02]  /*4a50*/  UIADD3 UR12, UPT, UPT, UR12, 0x1, URZ ;  /* 0x000000010c0c7890 */ /* 0x000fe4000fffe0ff */
[----:B--2---:R-:W-:Y:S02]  /*4a60*/  ULEA UR6, UR5, UR13, 0x3 ;  /* 0x0000000d05067291 */ /* 0x004fe4000f8e18ff */
[----:B------:R-:W-:Y:S01]  /*4a70*/  UISETP.NE.AND UP3, UPT, UR12, URZ, UPT ;  /* 0x000000ff0c00728c */ /* 0x000fe2000bf65270 */
[----:B---3--:R-:W-:Y:S10]  /*4a80*/  @P2 BRA `(.L_x_94) ;  /* 0x00000000000c2947 */ /* 0x008ff40003800000 */
[----:B-1----:R-:W-:Y:S04]  /*4a90*/  SHF.L.U32 R3, R8, 0x1f, RZ ;  /* 0x0000001f08037819 */ /* 0x002fe800000006ff */
[----:B------:R-:W1:Y:S02]  /*4aa0*/  SYNCS.PHASECHK.TRANS64.TRYWAIT P0, [UR6], R3 ;  /* 0x00000003ff0075a7 */ /* 0x000e640008001106 */
[----:B-1----:R-:W-:Y:S05]  /*4ab0*/  @!P0 BRA `(.L_x_95) ;  /* 0x00000050004c8947 */ /* 0x002fea0003800000 */
.L_x_94:
[----:B------:R-:W-:Y:S01]  /*4ac0*/  UISETP.NE.AND UP0, UPT, UR11, 0x1, UPT ;  /* 0x000000010b00788c */ /* 0x000fe2000bf05270 */
[----:B------:R-:W-:Y:S01]  /*4ad0*/  PLOP3.LUT P2, PT, PT, PT, PT, 0x80, 0x8 ;  /* 0x000000000008781c */ /* 0x000fe20003f4f070 */
[----:B------:R-:W-:Y:S02]  /*4ae0*/  UIADD3 UR4, UPT, UPT, UR5, 0x1, URZ ;  /* 0x0000000105047890 */ /* 0x000fe4000fffe0ff */
[----:B------:R-:W-:Y:S02]  /*4af0*/  ULEA UR8, UR5, UR17, 0x8 ;  /* 0x0000001105087291 */ /* 0x000fe4000f8e40ff */
[----:B------:R-:W-:Y:S01]  /*4b00*/  UISETP.NE.AND UP1, UPT, UR4, 0x22, UPT ;  /* 0x000000220400788c */ /* 0x000fe2000bf25270 */
[----:B------:R-:W-:Y:S01]  /*4b10*/  PLOP3.LUT P0, PT, PT, PT, UP0, 0x80, 0x8 ;  /* 0x000000000008781c */ /* 0x000fe20003f0f008 */
[----:B------:R-:W-:Y:S02]  /*4b20*/  UIADD3 UR11, UPT, UPT, UR11, -0x1, URZ ;  /* 0xffffffff0b0b7890 */ /* 0x000fe4000fffe0ff */
[----:B------:R-:W-:Y:S02]  /*4b30*/  USEL UR7, URZ, 0x1, UP1 ;  /* 0x00000001ff077887 */ /* 0x000fe40008800000 */
[----:B------:R-:W-:Y:S01]  /*4b40*/  USEL UR10, UR4, URZ, UP1 ;  /* 0x000000ff040a7287 */ /* 0x000fe20008800000 */
[----:B------:R-:W-:Y:S03]  /*4b50*/  UMOV UR9, 0xc0004010 ;  /* 0xc000401000097882 */ /* 0x000fe60000000000 */
[----:B------:R-:W-:Y:S01]  /*4b60*/  @UP0 ULEA UR4, UR10, UR13, 0x3 ;  /* 0x0000000d0a040291 */ /* 0x000fe2000f8e18ff */
[----:B------:R-:W-:Y:S01]  /*4b70*/  LOP3.LUT R8, R8, UR7, RZ, 0x3c, !PT ;  /* 0x0000000708087c12 */ /* 0x000fe2000f8e3cff */
[----:B------:R-:W-:Y:S03]  /*4b80*/  UMOV UR7, 0xc0004010 ;  /* 0xc000401000077882 */ /* 0x000fe60000000000 */
[----:B-1----:R-:W-:Y:S04]  /*4b90*/  @P0 SHF.L.U32 R0, R8, 0x1f, RZ ;  /* 0x0000001f08000819 */ /* 0x002fe800000006ff */
[----:B------:R2:W3:Y:S01]  /*4ba0*/  @P0 SYNCS.PHASECHK.TRANS64.TRYWAIT P2, [UR4], R0 ;  /* 0x00000000ff0005a7 */ /* 0x0004e20008041104 */
[----:B------:R-:W-:Y:S02]  /*4bb0*/  UIADD3 UR4, UPT, UPT, UR6, 0x110, URZ ;  /* 0x0000011006047890 */ /* 0x000fe4000fffe0ff */
[----:B------:R-:W-:Y:S03]  /*4bc0*/  ULEA UR6, UR5, UR16, 0x7 ;  /* 0x0000001005067291 */ /* 0x000fe6000f8e38ff */
[----:B------:R-:W-:Y:S06]  /*4bd0*/  UMOV UR5, UR10 ;  /* 0x0000000a00057c82 */ /* 0x000fec0008000000 */
[----:B------:R2:W-:Y:S01]  /*4be0*/  UTCQMMA gdesc[UR6], gdesc[UR8], tmem[UR14], tmem[UR20], idesc[UR21], UP2 ;  /* 0x00ff1408060075ea */ /* 0x0005e2000900030e */
[----:B------:R-:W-:Y:S01]  /*4bf0*/  UPLOP3.LUT UP2, UPT, UPT, UPT, UPT, 0x80, 0x8 ;  /* 0x000000000008789c */ /* 0x000fe20003f4f070 */
[----:B------:R2:W-:Y:S01]  /*4c00*/  UTCBAR.MULTICAST [UR4], URZ, UR15 ;  /* 0x000000ff040073e9 */ /* 0x0005e2000800080f */
[----:B------:R-:W-:Y:S09]  /*4c10*/  BRA.U UP3, `(.L_x_96) ;  /* 0xfffffffd038c7547 */ /* 0x000ff2000b83ffff */
.L_x_93:
[----:B--2---:R-:W-:Y:S01]  /*4c20*/  UIADD3 UR4, UPT, UPT, UR18, 0x1, URZ ;  /* 0x0000000112047890 */ /* 0x004fe2000fffe0ff */
[C---:B------:R-:W-:Y:S01]  /*4c30*/  ISETP.NE.AND P0, PT, R10.reuse, 0x2, PT ;  /* 0x000000020a00780c */ /* 0x040fe20003f05270 */
[----:B------:R-:W-:Y:S02]  /*4c40*/  UIADD3 UR5, UPT, UPT, UR19, 0x270, URZ ;  /* 0x0000027013057890 */ /* 0x000fe4000fffe0ff */
[----:B------:R-:W-:Y:S01]  /*4c50*/  UISETP.NE.AND UP0, UPT, UR4, 0x4, UPT ;  /* 0x000000040400788c */ /* 0x000fe2000bf05270 */
[----:B-1----:R-:W-:Y:S02]  /*4c60*/  SEL R0, RZ, 0x1, P0 ;  /* 0x00000001ff007807 */ /* 0x002fe40000000000 */
[----:B------:R-:W-:Y:S01]  /*4c70*/  SEL R10, R10, RZ, P0 ;  /* 0x000000ff0a0a7207 */ /* 0x000fe20000000000 */
[----:B------:R-:W-:Y:S01]  /*4c80*/  USEL UR6, URZ, 0x1, UP0 ;  /* 0x00000001ff067887 */ /* 0x000fe20008000000 */
[----:B------:R-:W-:Y:S01]  /*4c90*/  LOP3.LUT R9, R9, R0, RZ, 0x3c, !PT ;  /* 0x0000000009097212 */ /* 0x000fe200078e3cff */
[----:B------:R-:W-:Y:S01]  /*4ca0*/  USEL UR18, UR4, URZ, UP0 ;  /* 0x000000ff04127287 */ /* 0x000fe20008000000 */
[----:B------:R1:W-:Y:S03]  /*4cb0*/  UTCBAR [UR5], URZ ;  /* 0x000000ff050073e9 */ /* 0x0003e600080000ff */
[----:B------:R-:W-:Y:S01]  /*4cc0*/  LOP3.LUT R11, R11, UR6, RZ, 0x3c, !PT ;  /* 0x000000060b0b7c12 */ /* 0x000fe2000f8e3cff */
[----:B------:R-:W-:Y:S07]  /*4cd0*/  @P1 BRA `(.L_x_97) ;  /* 0xfffffff800c41947 */ /* 0x000fee000383ffff */
[----:B------:R-:W2:Y:S01]  /*4ce0*/  S2UR UR8, SR_CgaCtaId ;  /* 0x00000000000879c3 */ /* 0x000ea20000008800 */
[----:B------:R-:W-:Y:S01]  /*4cf0*/  ELECT P0, URZ, PT ;  /* 0x0000000000ff782f */ /* 0x000fe20003800000 */
[----:B------:R-:W-:Y:S01]  /*4d00*/  IMAD.MOV.U32 R0, RZ, RZ, 0x1 ;  /* 0x00000001ff007424 */ /* 0x000fe200078e00ff */
[----:B------:R-:W-:Y:S01]  /*4d10*/  UIADD3 UR13, UPT, UPT, UR13, 0x290, URZ ;  /* 0x000002900d0d7890 */ /* 0x000fe2000fffe0ff */
[----:B------:R-:W-:Y:S01]  /*4d20*/  SHF.L.U32 R3, R11, 0x1f, RZ ;  /* 0x0000001f0b037819 */ /* 0x000fe200000006ff */
[----:B------:R-:W-:-:S03]  /*4d30*/  UMOV UR4, 0x40 ;  /* 0x0000004000047882 */ /* 0x000fc60000000000 */
[----:B------:R-:W-:Y:S01]  /*4d40*/  UVIRTCOUNT.DEALLOC.SMPOOL 0x80 ;  /* 0x000000800000784c */ /* 0x000fe20000000000 */
[----:B--2---:R-:W-:Y:S02]  /*4d50*/  ULEA UR8, UR8, UR4, 0x18 ;  /* 0x0000000408087291 */ /* 0x004fe4000f8ec0ff */
[----:B------:R-:W-:-:S07]  /*4d60*/  ULEA UR4, UR18, UR13, 0x3 ;  /* 0x0000000d12047291 */ /* 0x000fce000f8e18ff */
[----:B------:R2:W-:Y:S02]  /*4d70*/  @P0 STS.U8 [UR8+0x1c], R0 ;  /* 0x00001c00ff000988 */ /* 0x0005e40008000008 */
[----:B------:R-:W4:Y:S02]  /*4d80*/  SYNCS.PHASECHK.TRANS64.TRYWAIT P0, [UR4], R3 ;  /* 0x00000003ff0075a7 */ /* 0x000f240008001104 */
[----:B--2-4-:R-:W-:Y:S05]  /*4d90*/  @!P0 BRA `(.L_x_98) ;  /* 0x0000004c00ac8947 */ /* 0x014fea0003800000 */
.L_x_223:
[----:B------:R-:W-:-:S04]  /*4da0*/  UIADD3 UR4, UPT, UPT, UR18, 0x1, URZ ;  /* 0x0000000112047890 */ /* 0x000fc8000fffe0ff */
[----:B------:R-:W-:-:S04]  /*4db0*/  UISETP.NE.AND UP0, UPT, UR4, 0x4, UPT ;  /* 0x000000040400788c */ /* 0x000fc8000bf05270 */
[----:B------:R-:W-:Y:S02]  /*4dc0*/  USEL UR6, URZ, 0x1, UP0 ;  /* 0x00000001ff067887 */ /* 0x000fe40008000000 */
[----:B------:R-:W-:-:S04]  /*4dd0*/  USEL UR4, UR4, URZ, UP0 ;  /* 0x000000ff04047287 */ /* 0x000fc80008000000 */
[----:B-1----:R-:W-:Y:S01]  /*4de0*/  ULEA UR5, UR4, UR13, 0x3 ;  /* 0x0000000d04057291 */ /* 0x002fe2000f8e18ff */
[----:B------:R-:W-:-:S04]  /*4df0*/  LOP3.LUT R2, R11, UR6, RZ, 0x3c, !PT ;  /* 0x000000060b027c12 */ /* 0x000fc8000f8e3cff */
[----:B--2---:R-:W-:-:S04]  /*4e00*/  SHF.L.U32 R3, R2, 0x1f, RZ ;  /* 0x0000001f02037819 */ /* 0x004fc800000006ff */
[----:B------:R-:W1:Y:S02]  /*4e10*/  SYNCS.PHASECHK.TRANS64.TRYWAIT P0, [UR5], R3 ;  /* 0x00000003ff0075a7 */ /* 0x000e640008001105 */
[----:B-1----:R-:W-:Y:S05]  /*4e20*/  @!P0 BRA `(.L_x_99) ;  /* 0x0000004c00a08947 */ /* 0x002fea0003800000 */
.L_x_225:
        /* <DEDUP_REMOVED lines=9> */
.L_x_227:
[----:B------:R-:W-:-:S04]  /*4ec0*/  UIADD3 UR4, UPT, UPT, UR4, 0x1, URZ ;  /* 0x0000000104047890 */ /* 0x000fc8000fffe0ff */
[----:B------:R-:W-:-:S04]  /*4ed0*/  UISETP.NE.AND UP0, UPT, UR4, 0x4, UPT ;  /* 0x000000040400788c */ /* 0x000fc8000bf05270 */
[----:B------:R-:W-:Y:S02]  /*4ee0*/  USEL UR5, URZ, 0x1, UP0 ;  /* 0x00000001ff057887 */ /* 0x000fe40008000000 */
[----:B------:R-:W-:-:S04]  /*4ef0*/  USEL UR4, UR4, URZ, UP0 ;  /* 0x000000ff04047287 */ /* 0x000fc80008000000 */
[----:B------:R-:W-:Y:S01]  /*4f00*/  ULEA UR4, UR4, UR13, 0x3 ;  /* 0x0000000d04047291 */ /* 0x000fe2000f8e18ff */
[----:B-1----:R-:W-:-:S04]  /*4f10*/  LOP3.LUT R3, R2, UR5, RZ, 0x3c, !PT ;  /* 0x0000000502037c12 */ /* 0x002fc8000f8e3cff */
[----:B------:R-:W-:-:S04]  /*4f20*/  SHF.L.U32 R3, R3, 0x1f, RZ ;  /* 0x0000001f03037819 */ /* 0x000fc800000006ff */
[----:B------:R-:W1:Y:S02]  /*4f30*/  SYNCS.PHASECHK.TRANS64.TRYWAIT P0, [UR4], R3 ;  /* 0x00000003ff0075a7 */ /* 0x000e640008001104 */
[----:B-1----:R-:W-:Y:S05]  /*4f40*/  @!P0 BRA `(.L_x_101) ;  /* 0x0000004c00888947 */ /* 0x002fea0003800000 */
.L_x_229:
[----:B------:R-:W-:Y:S01]  /*4f50*/  NOP ;  /* 0x0000000000007918 */ /* 0x000fe20000000000 */
[----:B-1----:R-:W1:Y:S01]  /*4f60*/  LDS R0, [UR8+0x14] ;  /* 0x00001408ff007984 */ /* 0x002e620008000800 */
[----:B------:R-:W-:Y:S01]  /*4f70*/  ULOP3.LUT UR4, UR24, 0xffff, URZ, 0xc0, !UPT ;  /* 0x0000ffff18047892 */ /* 0x000fe2000f8ec0ff */
[----:B------:R-:W-:Y:S01]  /*4f80*/  UMOV UR5, 0xffff ;  /* 0x0000ffff00057882 */ /* 0x000fe20000000000 */
[----:B------:R-:W-:Y:S02]  /*4f90*/  UMOV UR6, 0x1 ;  /* 0x0000000100067882 */ /* 0x000fe40000000000 */
[----:B------:R-:W-:-:S04]  /*4fa0*/  USHF.R.U32.HI UR4, URZ, 0x5, UR4 ;  /* 0x00000005ff047899 */ /* 0x000fc80008011604 */
[----:B------:R-:W-:Y:S02]  /*4fb0*/  USHF.L.U32 UR5, UR5, UR4, URZ ;  /* 0x0000000405057299 */ /* 0x000fe400080006ff */
[----:B------:R-:W-:-:S04]  /*4fc0*/  USHF.L.U32 UR4, UR6, UR4, URZ ;  /* 0x0000000406047299 */ /* 0x000fc800080006ff */
[----:B-1----:R-:W-:-:S04]  /*4fd0*/  LOP3.LUT R0, R0, UR5, RZ, 0xc0, !PT ;  /* 0x0000000500007c12 */ /* 0x002fc8000f8ec0ff */
[----:B------:R-:W-:-:S13]  /*4fe0*/  ISETP.NE.AND P0, PT, R0, UR5, PT ;  /* 0x0000000500007c0c */ /* 0x000fda000bf05270 */
[----:B------:R-:W-:Y:S05]  /*4ff0*/  @P0 BRA `(.L_x_102) ;  /* 0x0000000000580947 */ /* 0x000fea0003800000 */
[----:B------:R-:W1:Y:S02]  /*5000*/  LDS R0, [UR8+0x18] ;  /* 0x00001808ff007984 */ /* 0x000e640008000800 */
[----:B-1----:R-:W-:-:S04]  /*5010*/  LOP3.LUT R0, R0, UR4, RZ, 0xc0, !PT ;  /* 0x0000000400007c12 */ /* 0x002fc8000f8ec0ff */
[----:B------:R-:W-:-:S13]  /*5020*/  ISETP.NE.AND P0, PT, R0, UR4, PT ;  /* 0x0000000400007c0c */ /* 0x000fda000bf05270 */
[----:B------:R-:W-:Y:S05]  /*5030*/  @P0 BRA `(.L_x_103) ;  /* 0x00000000003c0947 */ /* 0x000fea0003800000 */
[----:B------:R-:W1:Y:S01]  /*5040*/  S2R R2, SR_LANEID ;  /* 0x0000000000027919 */ /* 0x000e620000000000 */
[----:B------:R-:W-:Y:S01]  /*5050*/  ULOP3.LUT UR5, URZ, UR5, URZ, 0x33, !UPT ;  /* 0x00000005ff057292 */ /* 0x000fe2000f8e33ff */
[----:B------:R-:W-:Y:S01]  /*5060*/  LOP3.LUT R4, RZ, UR4, RZ, 0x33, !PT ;  /* 0x00000004ff047c12 */ /* 0x000fe2000f8e33ff */
[----:B------:R-:W-:Y:S02]  /*5070*/  VOTEU.ANY UR4, UPT, PT ;  /* 0x0000000000047886 */ /* 0x000fe400038e0100 */
[----:B------:R-:W-:Y:S01]  /*5080*/  UFLO.U32 UR4, UR4 ;  /* 0x00000004000472bd */ /* 0x000fe200080e0000 */
[----:B------:R-:W2:Y:S01]  /*5090*/  REDUX UR6, R4 ;  /* 0x00000000040673c4 */ /* 0x000ea20000000000 */
[----:B------:R-:W-:-:S06]  /*50a0*/  IMAD.U32 R0, RZ, RZ, UR5 ;  /* 0x00000005ff007e24 */ /* 0x000fcc000f8e00ff */
[----:B------:R4:W-:Y:S01]  /*50b0*/  UTCATOMSWS.AND URZ, UR5 ;  /* 0x0000000500ff79e3 */ /* 0x0009e20008000000 */
[----:B------:R-:W3:Y:S01]  /*50c0*/  REDUX UR7, R0 ;  /* 0x00000000000773c4 */ /* 0x000ee20000000000 */
[----:B-1----:R-:W-:Y:S01]  /*50d0*/  ISETP.EQ.U32.AND P0, PT, R2, UR4, PT ;  /* 0x0000000402007c0c */ /* 0x002fe2000bf02070 */
[----:B--2---:R-:W-:Y:S01]  /*50e0*/  IMAD.U32 R2, RZ, RZ, UR6 ;  /* 0x00000006ff027e24 */ /* 0x004fe2000f8e00ff */
[----:B---3--:R-:W-:-:S11]  /*50f0*/  MOV R3, UR7 ;  /* 0x0000000700037c02 */ /* 0x008fd60008000f00 */
[----:B------:R4:W-:Y:S04]  /*5100*/  @P0 ATOMS.AND RZ, [UR8+0x14], R3 ;  /* 0x00001403ffff098c */ /* 0x0009e8000a800008 */
[----:B------:R4:W-:Y:S01]  /*5110*/  @P0 ATOMS.AND RZ, [UR8+0x18], R2 ;  /* 0x00001802ffff098c */ /* 0x0009e2000a800008 */
[----:B------:R-:W-:Y:S05]  /*5120*/  BRA `(.L_x_104) ;  /* 0x0000000000147947 */ /* 0x000fea0003800000 */
.L_x_103:
[----:B------:R-:W-:Y:S02]  /*5130*/  MOV R2, 0x5150 ;  /* 0x0000515000027802 */ /* 0x000fe40000000f00 */
[----:B---3-5:R-:W-:Y:S05]  /*5140*/  CALL.REL.NOINC `($__internal_0_$__cuda_sm10x_tcgen05_guardrail_trap_col_being_dealloced_not_returned_by_alloc) ;  /* 0x0000004c00e47944 */ /* 0x028fea0003c00000 */
[----:B------:R-:W-:Y:S05]  /*5150*/  BRA `(.L_x_104) ;  /* 0x0000000000087947 */ /* 0x000fea0003800000 */
.L_x_102:
[----:B------:R-:W-:Y:S02]  /*5160*/  MOV R2, 0x5180 ;  /* 0x0000518000027802 */ /* 0x000fe40000000f00 */
[----:B---3-5:R-:W-:Y:S05]  /*5170*/  CALL.REL.NOINC `($__internal_2_$__cuda_sm10x_tcgen05_guardrail_trap_unallocated_columns_being_dealloced) ;  /* 0x0000004c00f07944 */ /* 0x028fea0003c00000 */
.L_x_104:
[----:B------:R-:W-:Y:S01]  /*5180*/  NOP ;  /* 0x0000000000007918 */ /* 0x000fe20000000000 */
[----:B----4-:R-:W-:Y:S05]  /*5190*/  EXIT ;  /* 0x000000000000794d */ /* 0x010fea0003800000 */
.L_x_86:
[----:B------:R-:W-:-:S09]  /*51a0*/  UISETP.NE.OR UP0, UPT, UR17, 0x3, !UP3 ;  /* 0x000000031100788c */ /* 0x000fd2000df05670 */
[----:B------:R-:W-:Y:S05]  /*51b0*/  BRA.U UP0, `(.L_x_105) ;  /* 0x0000000d00807547 */ /* 0x000fea000b800000 */
[----:B------:R-:W1:Y:S01]  /*51c0*/  S2UR UR10, SR_CgaCtaId ;  /* 0x00000000000a79c3 */ /* 0x000e620000008800 */
[----:B------:R-:W2:Y:S01]  /*51d0*/  LDCU UR32, c[0x0][0x370] ;  /* 0x00006e00ff2077ac */ /* 0x000ea20008000800 */
[----:B------:R-:W-:Y:S02]  /*51e0*/  HFMA2 R13, -RZ, RZ, 0, 0 ;  /* 0x00000000ff0d7431 */ /* 0x000fe400000001ff */
[----:B------:R-:W-:Y:S01]  /*51f0*/  IMAD.MOV.U32 R15, RZ, RZ, 0x1 ;  /* 0x00000001ff0f7424 */ /* 0x000fe200078e00ff */
[----:B------:R-:W-:Y:S01]  /*5200*/  MOV R7, 0x1000 ;  /* 0x0000100000077802 */ /* 0x000fe20000000f00 */
[----:B------:R-:W2:Y:S01]  /*5210*/  LDCU.128 UR28, c[0x0][0xb10] ;  /* 0x00016200ff1c77ac */ /* 0x000ea20008000c00 */
[----:B------:R-:W-:Y:S01]  /*5220*/  IMAD.MOV.U32 R14, RZ, RZ, RZ ;  /* 0x000000ffff0e7224 */ /* 0x000fe200078e00ff */
[----:B------:R-:W3:Y:S01]  /*5230*/  LDC.64 R16, c[0x0][0x348] ;  /* 0x0000d200ff107b82 */ /* 0x000ee20000000a00 */
[----:B------:R-:W4:Y:S01]  /*5240*/  LDCU UR27, c[0x0][0x374] ;  /* 0x00006e80ff1b77ac */ /* 0x000f220008000800 */
[----:B------:R-:W1:Y:S06]  /*5250*/  LDCU UR15, c[0x0][0xb0c] ;  /* 0x00016180ff0f77ac */ /* 0x000e6c0008000800 */
[----:B------:R-:W3:Y:S01]  /*5260*/  LDC.64 R2, c[0x0][0x888] ;  /* 0x00022200ff027b82 */ /* 0x000ee20000000a00 */
[----:B------:R-:W1:Y:S01]  /*5270*/  LDCU UR39, c[0x0][0xb20] ;  /* 0x00016400ff2777ac */ /* 0x000e620008000800 */
[----:B------:R-:W1:Y:S06]  /*5280*/  LDCU UR4, c[0x0][0xb30] ;  /* 0x00016600ff0477ac */ /* 0x000e6c0008000800 */
[----:B------:R-:W3:Y:S01]  /*5290*/  LDC.64 R4, c[0x0][0x890] ;  /* 0x00022400ff047b82 */ /* 0x000ee20000000a00 */
[----:B------:R-:W-:Y:S01]  /*52a0*/  UMOV UR21, 0x400 ;  /* 0x0000040000157882 */ /* 0x000fe20000000000 */
[----:B--2---:R-:W-:-:S02]  /*52b0*/  UIMAD.WIDE.U32 UR6, UR32, UR28, URZ ;  /* 0x0000001c200672a5 */ /* 0x004fc4000f8e00ff */
[----:B----4-:R-:W-:Y:S02]  /*52c0*/  UIMAD.WIDE.U32 UR8, UR27, UR31, URZ ;  /* 0x0000001f1b0872a5 */ /* 0x010fe4000f8e00ff */
[----:B-1----:R-:W-:Y:S02]  /*52d0*/  ULEA UR21, UR10, UR21, 0x18 ;  /* 0x000000150a157291 */ /* 0x002fe4000f8ec0ff */
[----:B------:R-:W-:Y:S02]  /*52e0*/  UPLOP3.LUT UP3, UPT, UPT, UPT, UPT, 0x40, 0x4 ;  /* 0x000000000004789c */ /* 0x000fe40003f6e870 */
[----:B------:R-:W-:Y:S02]  /*52f0*/  UIADD3 UR33, UPT, UPT, UR21, 0x228, URZ ;  /* 0x0000022815217890 */ /* 0x000fe4000fffe0ff */
[----:B------:R-:W-:Y:S01]  /*5300*/  UIADD3 UR17, UPT, UPT, UR21, 0x220, URZ ;  /* 0x0000022015117890 */ /* 0x000fe2000fffe0ff */
[----:B------:R-:W-:Y:S01]  /*5310*/  UMOV UR6, UR7 ;  /* 0x0000000700067c82 */ /* 0x000fe20008000000 */
[----:B------:R-:W-:Y:S01]  /*5320*/  UMOV UR35, UR9 ;  /* 0x0000000900237c82 */ /* 0x000fe20008000000 */
[----:B------:R-:W-:-:S02]  /*5330*/  UISETP.GE.AND UP0, UPT, UR42, 0x1, UPT ;  /* 0x000000012a00788c */ /* 0x000fc4000bf06270 */
[----:B------:R-:W-:Y:S01]  /*5340*/  UISETP.NE.AND UP4, UPT, UR42, 0x1, UPT ;  /* 0x000000012a00788c */ /* 0x000fe2000bf85270 */
[----:B------:R-:W1:Y:S01]  /*5350*/  LDCU.64 UR22, c[0x0][0xb28] ;  /* 0x00016500ff1677ac */ /* 0x000e620008000a00 */
[----:B------:R-:W-:Y:S02]  /*5360*/  UISETP.NE.AND UP6, UPT, UR15, 0x1, UPT ;  /* 0x000000010f00788c */ /* 0x000fe4000bfc5270 */
[----:B------:R-:W-:Y:S02]  /*5370*/  UISETP.NE.AND UP5, UPT, UR30, 0x1, UPT ;  /* 0x000000011e00788c */ /* 0x000fe4000bfa5270 */
[----:B------:R-:W-:Y:S02]  /*5380*/  UPRMT UR33, UR10, 0x654, UR33 ;  /* 0x000006540a217896 */ /* 0x000fe40008000021 */
[----:B------:R-:W-:Y:S02]  /*5390*/  USHF.R.U32.HI UR37, URZ, UR29, UR6 ;  /* 0x0000001dff257299 */ /* 0x000fe40008011606 */
[----:B------:R-:W-:-:S02]  /*53a0*/  UPRMT UR34, UR10, 0x654, UR17 ;  /* 0x000006540a227896 */ /* 0x000fc40008000011 */
[----:B------:R-:W-:Y:S02]  /*53b0*/  USHF.R.U32.HI UR35, URZ, UR39, UR35 ;  /* 0x00000027ff237299 */ /* 0x000fe40008011623 */
[----:B------:R-:W-:-:S11]  /*53c0*/  UISETP.NE.AND UP2, UPT, UR4, 0x1, UPT ;  /* 0x000000010400788c */ /* 0x000fd6000bf45270 */
.L_x_114:
[C---:B------:R-:W-:Y:S02]  /*53d0*/  LEA R12, R14.reuse, UR21, 0x3 ;  /* 0x000000150e0c7c11 */ /* 0x040fe4000f8e18ff */
[----:B------:R-:W-:Y:S02]  /*53e0*/  SHF.L.U32 R9, R13, 0x1f, RZ ;  /* 0x0000001f0d097819 */ /* 0x000fe400000006ff */
[----:B------:R-:W-:Y:S02]  /*53f0*/  LEA R10, R14, UR21, 0x4 ;  /* 0x000000150e0a7c11 */ /* 0x000fe4000f8e20ff */
[----:B--2---:R-:W2:Y:S02]  /*5400*/  SYNCS.PHASECHK.TRANS64.TRYWAIT P0, [R12+URZ+0x250], R9 ;  /* 0x000250090c0075a7 */ /* 0x004ea400080011ff */
[----:B--2---:R-:W-:Y:S05]  /*5410*/  @!P0 BRA `(.L_x_106) ;  /* 0x00000048006c8947 */ /* 0x004fea0003800000 */
.L_x_230:
[----:B--2---:R-:W2:Y:S01]  /*5420*/  LDS.128 R8, [R10+0x2e0] ;  /* 0x0002e0000a087984 */ /* 0x004ea20000000c00 */
[----:B------:R-:W-:Y:S01]  /*5430*/  UISETP.GE.AND UP0, UPT, UR42, 0x1, UPT ;  /* 0x000000012a00788c */ /* 0x000fe2000bf06270 */
[----:B------:R-:W-:Y:S01]  /*5440*/  @!PT LDS RZ, [RZ] ;  /* 0x00000000fffff984 */ /* 0x000fe20000000800 */
[----:B------:R-:W-:Y:S01]  /*5450*/  @!PT LDS RZ, [RZ] ;  /* 0x00000000fffff984 */ /* 0x000fe20000000800 */
[----:B------:R-:W-:Y:S01]  /*5460*/  @!PT LDS RZ, [RZ] ;  /* 0x00000000fffff984 */ /* 0x000fe20000000800 */
[----:B------:R-:W-:Y:S01]  /*5470*/  @!PT LDS RZ, [RZ] ;  /* 0x00000000fffff984 */ /* 0x000fe20000000800 */
[----:B------:R4:W-:Y:S06]  /*5480*/  MEMBAR.ALL.CTA ;  /* 0x0000000000007992 */ /* 0x0009ec0000008000 */
[----:B----4-:R-:W4:Y:S01]  /*5490*/  FENCE.VIEW.ASYNC.S ;  /* 0x00000000000073c6 */ /* 0x010f220000000000 */
[----:B--2---:R-:W-:Y:S11]  /*54a0*/  LOP3.LUT P0, RZ, R10, 0x1, RZ, 0xc0, !PT ;  /* 0x000000010aff7812 */ /* 0x004ff6000780c0ff */
[----:B------:R-:W-:Y:S02]  /*54b0*/  @!UPT UIADD3 URZ, UPT, UPT, URZ, URZ, URZ ;  /* 0x000000fffffff290 */ /* 0x000fe4000fffe0ff */
[----:B----4-:R-:W-:Y:S01]  /*54c0*/  VOTEU.ANY UP1, P0 ;  /* 0x0000000000ff7886 */ /* 0x010fe20000020100 */
[----:B------:R-:W-:Y:S11]  /*54d0*/  PLOP3.LUT P0, PT, PT, PT, UP1, 0x80, 0x8 ;  /* 0x000000000008781c */ /* 0x000ff60003f0f018 */
[----:B------:R-:W-:Y:S02]  /*54e0*/  @!UPT UIADD3 URZ, UPT, UPT, URZ, URZ, URZ ;  /* 0x000000fffffff290 */ /* 0x000fe4000fffe0ff */
[----:B------:R-:W-:Y:S02]  /*54f0*/  @P0 SHF.R.U32.HI R0, RZ, 0x10, R9 ;  /* 0x00000010ff000819 */ /* 0x000fe40000011609 */
[----:B------:R-:W-:Y:S02]  /*5500*/  @P0 MOV R6, R8 ;  /* 0x0000000800060202 */ /* 0x000fe40000000f00 */
[----:B------:R-:W-:Y:S01]  /*5510*/  @P0 R2UR UR4, R0 ;  /* 0x00000000000402ca */ /* 0x000fe200000e0000 */
[----:B------:R-:W-:Y:S01]  /*5520*/  VIADD R0, R12, 0x260 ;  /* 0x000002600c007836 */ /* 0x000fe20000000000 */
[----:B------:R-:W-:Y:S02]  /*5530*/  @P0 LOP3.LUT R8, R9, 0xffff, RZ, 0xc0, !PT ;  /* 0x0000ffff09080812 */ /* 0x000fe400078ec0ff */
[----:B------:R-:W-:Y:S02]  /*5540*/  @P0 R2UR UR6, R6 ;  /* 0x00000000060602ca */ /* 0x000fe400000e0000 */
[----:B------:R-:W-:Y:S02]  /*5550*/  PRMT R0, RZ, 0x654, R0 ;  /* 0x00000654ff007816 */ /* 0x000fe40000000000 */
[----:B------:R-:W-:Y:S02]  /*5560*/  @P0 R2UR UR5, R8 ;  /* 0x00000000080502ca */ /* 0x000fe400000e0000 */
[----:B------:R2:W-:Y:S03]  /*5570*/  SYNCS.ARRIVE.TRANS64.RED.A1T0 RZ, [R0+URZ], RZ ;  /* 0x000000ff00ff79a7 */ /* 0x0005e600081004ff */
[----:B------:R-:W-:Y:S04]  /*5580*/  @UP1 UMOV UR26, UR4 ;  /* 0x00000004001a1c82 */ /* 0x000fe80008000000 */
[----:B------:R-:W-:Y:S04]  /*5590*/  @UP1 UMOV UR14, UR6 ;  /* 0x00000006000e1c82 */ /* 0x000fe80008000000 */
[----:B------:R-:W-:Y:S01]  /*55a0*/  @UP1 UMOV UR13, UR5 ;  /* 0x00000005000d1c82 */ /* 0x000fe20008000000 */
[----:B------:R-:W-:Y:S05]  /*55b0*/  BRA.U !UP0, `(.L_x_107) ;  /* 0x0000000108a47547 */ /* 0x000fea000b800000 */
[----:B------:R-:W-:Y:S02]  /*55c0*/  UIMAD.WIDE.U32 UR8, UR13, UR31, URZ ;  /* 0x0000001f0d0872a5 */ /* 0x000fe4000f8e00ff */
[----:B------:R-:W-:Y:S02]  /*55d0*/  UIMAD.WIDE.U32 UR10, UR14, UR28, URZ ;  /* 0x0000001c0e0a72a5 */ /* 0x000fe4000f8e00ff */
[----:B------:R-:W-:Y:S02]  /*55e0*/  USEL UR4, UR27, UR35, !UP5 ;  /* 0x000000231b047287 */ /* 0x000fe4000e800000 */
[----:B------:R-:W-:Y:S02]  /*55f0*/  USEL UR7, UR32, UR37, !UP6 ;  /* 0x0000002520077287 */ /* 0x000fe4000f000000 */
[----:B-1----:R-:W-:Y:S02]  /*5600*/  UIMAD.WIDE.U32 UR18, UR4, UR22, URZ ;  /* 0x00000016041272a5 */ /* 0x002fe4000f8e00ff */
[----:B------:R-:W-:Y:S01]  /*5610*/  UIMAD.WIDE.U32 UR24, UR7, UR22, URZ ;  /* 0x00000016071872a5 */ /* 0x000fe2000f8e00ff */
[----:B------:R-:W-:Y:S02]  /*5620*/  UMOV UR5, UR9 ;  /* 0x0000000900057c82 */ /* 0x000fe40008000000 */
[----:B------:R-:W-:Y:S03]  /*5630*/  USHF.R.U32.HI UR6, URZ, UR39, UR5 ;  /* 0x00000027ff067299 */ /* 0x000fe60008011605 */
[----:B------:R-:W-:Y:S01]  /*5640*/  UMOV UR5, UR11 ;  /* 0x0000000b00057c82 */ /* 0x000fe20008000000 */
[----:B------:R-:W-:Y:S02]  /*5650*/  USEL UR6, UR13, UR6, !UP5 ;  /* 0x000000060d067287 */ /* 0x000fe4000e800000 */
[----:B------:R-:W-:Y:S02]  /*5660*/  USHF.R.U32.HI UR8, URZ, UR29, UR5 ;  /* 0x0000001dff087299 */ /* 0x000fe40008011605 */
[----:B------:R-:W-:Y:S01]  /*5670*/  UIMAD.WIDE.U32 UR10, UR6, UR22, URZ ;  /* 0x00000016060a72a5 */ /* 0x000fe2000f8e00ff */
[----:B------:R-:W-:Y:S02]  /*5680*/  UMOV UR5, UR19 ;  /* 0x0000001300057c82 */ /* 0x000fe40008000000 */
[----:B------:R-:W-:Y:S03]  /*5690*/  @UP4 USHF.R.U32.HI UR4, URZ, UR23, UR5 ;  /* 0x00000017ff044299 */ /* 0x000fe60008011605 */
[----:B------:R-:W-:Y:S01]  /*56a0*/  UMOV UR5, UR25 ;  /* 0x0000001900057c82 */ /* 0x000fe20008000000 */
[----:B------:R-:W-:Y:S02]  /*56b0*/  UIMAD UR4, UR42, UR4, URZ ;  /* 0x000000042a0472a4 */ /* 0x000fe4000f8e02ff */
[----:B------:R-:W-:Y:S02]  /*56c0*/  @UP4 USHF.R.U32.HI UR7, URZ, UR23, UR5 ;  /* 0x00000017ff074299 */ /* 0x000fe40008011605 */
[----:B------:R-:W-:Y:S02]  /*56d0*/  USEL UR5, UR14, UR8, !UP6 ;  /* 0x000000080e057287 */ /* 0x000fe4000f000000 */
[----:B------:R-:W-:Y:S02]  /*56e0*/  UIMAD UR8, UR42, UR7, URZ ;  /* 0x000000072a0872a4 */ /* 0x000fe4000f8e02ff */
[----:B------:R-:W-:Y:S03]  /*56f0*/  UISETP.GE.AND UP0, UPT, UR6, UR4, UPT ;  /* 0x000000040600728c */ /* 0x000fe6000bf06270 */
[----:B------:R-:W-:Y:S01]  /*5700*/  UMOV UR4, UR11 ;  /* 0x0000000b00047c82 */ /* 0x000fe20008000000 */
[----:B------:R-:W-:Y:S02]  /*5710*/  UISETP.GE.OR UP0, UPT, UR5, UR8, UP0 ;  /* 0x000000080500728c */ /* 0x000fe40008706670 */
[----:B------:R-:W-:Y:S02]  /*5720*/  USHF.R.U32.HI UR4, URZ, UR23, UR4 ;  /* 0x00000017ff047299 */ /* 0x000fe40008011604 */
[----:B------:R-:W-:Y:S02]  /*5730*/  UIMAD.WIDE.U32 UR8, UR5, UR22, URZ ;  /* 0x00000016050872a5 */ /* 0x000fe4000f8e00ff */
[----:B------:R-:W-:Y:S04]  /*5740*/  USEL UR10, UR6, UR4, !UP4 ;  /* 0x00000004060a7287 */ /* 0x000fe8000e000000 */
[----:B------:R-:W-:Y:S01]  /*5750*/  UIADD3 UR11, UPT, UPT, -UR10, URZ, URZ ;  /* 0x000000ff0a0b7290 */ /* 0x000fe2000fffe1ff */
[----:B------:R-:W-:Y:S02]  /*5760*/  @!UP0 UMOV UR4, UR9 ;  /* 0x0000000900048c82 */ /* 0x000fe40008000000 */
[----:B------:R-:W-:Y:S02]  /*5770*/  @!UP0 USHF.R.U32.HI UR4, URZ, UR23, UR4 ;  /* 0x00000017ff048299 */ /* 0x000fe40008011604 */
[----:B------:R-:W-:Y:S02]  /*5780*/  UIMAD UR8, UR42, UR11, UR6 ;  /* 0x0000000b2a0872a4 */ /* 0x000fe4000f8e0206 */
[----:B------:R-:W-:Y:S04]  /*5790*/  @!UP0 USEL UR4, UR5, UR4, !UP4 ;  /* 0x0000000405048287 */ /* 0x000fe8000e000000 */
[----:B------:R-:W-:Y:S02]  /*57a0*/  @!UP0 UIMAD UR8, UR7, UR8, UR4 ;  /* 0x00000008070882a4 */ /* 0x000fe4000f8e0204 */
[----:B------:R-:W-:Y:S02]  /*57b0*/  @!UP0 UIADD3 UR9, UPT, UPT, UR10, -UR4, URZ ;  /* 0x800000040a098290 */ /* 0x000fe4000fffe0ff */
[----:B------:R-:W-:Y:S02]  /*57c0*/  UIADD3 UR4, UPT, UPT, -UR5, URZ, URZ ;  /* 0x000000ff05047290 */ /* 0x000fe4000fffe1ff */
[----:B------:R-:W-:Y:S02]  /*57d0*/  UIADD3 UR7, UPT, UPT, -UR6, URZ, URZ ;  /* 0x000000ff06077290 */ /* 0x000fe4000fffe1ff */
[----:B------:R-:W-:Y:S02]  /*57e0*/  @!UP0 UIMAD UR6, UR9, UR42, UR5 ;  /* 0x0000002a090682a4 */ /* 0x000fe4000f8e0205 */
[----:B------:R-:W-:Y:S02]  /*57f0*/  UIMAD UR14, UR15, UR4, UR14 ;  /* 0x000000040f0e72a4 */ /* 0x000fe4000f8e020e */
[----:B------:R-:W-:Y:S01]  /*5800*/  UIMAD UR13, UR30, UR7, UR13 ;  /* 0x000000071e0d72a4 */ /* 0x000fe2000f8e020d */
[----:B------:R-:W-:Y:S02]  /*5810*/  @!UP0 UMOV UR5, UR8 ;  /* 0x0000000800058c82 */ /* 0x000fe40008000000 */
[----:B------:R-:W-:Y:S02]  /*5820*/  UIMAD UR14, UR5, UR15, UR14 ;  /* 0x0000000f050e72a4 */ /* 0x000fe4000f8e020e */
[----:B------:R-:W-:Y:S11]  /*5830*/  UIMAD UR13, UR6, UR30, UR13 ;  /* 0x0000001e060d72a4 */ /* 0x000ff6000f8e020d */
[----:B------:R-:W-:Y:S01]  /*5840*/  @!UPT UIADD3 URZ, UPT, UPT, URZ, URZ, URZ ;  /* 0x000000fffffff290 */ /* 0x000fe2000fffe0ff */
.L_x_107:
[----:B------:R-:W4:Y:S01]  /*5850*/  @!UP2 LDCU.128 UR8, c[0x0][0xb10] ;  /* 0x00016200ff08a7ac */ /* 0x000f220008000c00 */
[C---:B---3--:R-:W-:Y:S02]  /*5860*/  ISETP.NE.U32.AND P1, PT, R4.reuse, RZ, PT ;  /* 0x000000ff0400720c */ /* 0x048fe40003f25070 */
[----:B------:R-:W-:Y:S02]  /*5870*/  ISETP.NE.U32.AND P0, PT, R4, RZ, PT ;  /* 0x000000ff0400720c */ /* 0x000fe40003f05070 */
[C---:B------:R-:W-:Y:S02]  /*5880*/  ISETP.NE.AND.EX P1, PT, R5.reuse, RZ, PT, P1 ;  /* 0x000000ff0500720c */ /* 0x040fe40003f25310 */
[----:B------:R-:W-:Y:S01]  /*5890*/  ISETP.NE.AND.EX P0, PT, R5, RZ, PT, P0 ;  /* 0x000000ff0500720c */ /* 0x000fe20003f05300 */
[----:B------:R-:W3:Y:S01]  /*58a0*/  @!UP2 LDCU UR5, c[0x0][0xb0c] ;  /* 0x00016180ff05a7ac */ /* 0x000ee20008000800 */
[----:B------:R-:W-:Y:S01]  /*58b0*/  SHF.L.U32 R9, R15, 0x1f, RZ ;  /* 0x0000001f0f097819 */ /* 0x000fe200000006ff */
[----:B------:R-:W-:Y:S02]  /*58c0*/  USHF.L.U32 UR19, UR16, 0x6, URZ ;  /* 0x0000000610137899 */ /* 0x000fe400080006ff */
[----:B------:R-:W-:Y:S02]  /*58d0*/  USHF.L.U32 UR18, UR20, 0x7, URZ ;  /* 0x0000000714127899 */ /* 0x000fe400080006ff */
[----:B----4-:R-:W-:Y:S07]  /*58e0*/  UIMAD.WIDE.U32 UR6, UR14, UR8, URZ ;  /* 0x000000080e0672a5 */ /* 0x010fee000f8e00ff */
[----:B------:R-:W-:Y:S01]  /*58f0*/  @!UP2 UMOV UR4, UR7 ;  /* 0x000000070004ac82 */ /* 0x000fe20008000000 */
[----:B---3--:R-:W-:Y:S02]  /*5900*/  @!UP2 UISETP.NE.AND UP0, UPT, UR5, 0x1, UPT ;  /* 0x000000010500a88c */ /* 0x008fe4000bf05270 */
[----:B------:R-:W-:Y:S02]  /*5910*/  @!UP2 USHF.R.U32.HI UR4, URZ, UR9, UR4 ;  /* 0x00000009ff04a299 */ /* 0x000fe40008011604 */
[----:B------:R-:W-:Y:S02]  /*5920*/  UIMAD.WIDE.U32 UR6, UR13, UR11, URZ ;  /* 0x0000000b0d0672a5 */ /* 0x000fe4000f8e00ff */
[----:B------:R-:W-:Y:S02]  /*5930*/  @!UP2 USEL UR8, UR14, UR4, !UP0 ;  /* 0x000000040e08a287 */ /* 0x000fe4000c000000 */
[----:B------:R-:W-:Y:S03]  /*5940*/  @!UP2 UISETP.NE.AND UP0, UPT, UR10, 0x1, UPT ;  /* 0x000000010a00a88c */ /* 0x000fe6000bf05270 */
[----:B------:R-:W-:Y:S02]  /*5950*/  @!UP2 UMOV UR6, UR7 ;  /* 0x000000070006ac82 */ /* 0x000fe40008000000 */
[----:B------:R-:W3:Y:S02]  /*5960*/  @!UP2 LDCU UR4, c[0x0][0xb20] ;  /* 0x00016400ff04a7ac */ /* 0x000ee40008000800 */
[----:B---3--:R-:W-:Y:S04]  /*5970*/  @!UP2 USHF.R.U32.HI UR6, URZ, UR4, UR6 ;  /* 0x00000004ff06a299 */ /* 0x008fe80008011606 */
[----:B------:R-:W-:Y:S04]  /*5980*/  @!UP2 USEL UR6, UR13, UR6, !UP0 ;  /* 0x000000060d06a287 */ /* 0x000fe8000c000000 */
[----:B------:R-:W-:Y:S02]  /*5990*/  @!UP2 UIADD3 UR4, UPT, UPT, -UR8, UR6, URZ ;  /* 0x000000060804a290 */ /* 0x000fe4000fffe1ff */
[----:B------:R-:W-:Y:S02]  /*59a0*/  @!UP2 UIADD3 UR6, UPT, UPT, UR8, -UR6, URZ ;  /* 0x800000060806a290 */ /* 0x000fe4000fffe0ff */
[----:B------:R-:W-:Y:S02]  /*59b0*/  @!UP2 UIMAD UR14, UR4, UR5, UR14 ;  /* 0x00000005040ea2a4 */ /* 0x000fe4000f8e020e */
[----:B------:R-:W-:Y:S01]  /*59c0*/  @!UP2 UIMAD UR13, UR6, UR10, UR13 ;  /* 0x0000000a060da2a4 */ /* 0x000fe2000f8e020d */
[----:B------:R-:W-:Y:S11]  /*59d0*/  BRA.U UP3, `(.L_x_108) ;  /* 0x0000000103107547 */ /* 0x000ff6000b800000 */
[----:B--2---:R-:W-:Y:S04]  /*59e0*/  MOV R0, UR38 ;  /* 0x0000002600007c02 */ /* 0x004fe80008000f00 */
[----:B------:R-:W-:Y:S04]  /*59f0*/  SHF.L.U32 R11, R0, 0x1f, RZ ;  /* 0x0000001f000b7819 */ /* 0x000fe800000006ff */
[----:B------:R-:W2:Y:S02]  /*5a00*/  SYNCS.PHASECHK.TRANS64.TRYWAIT P2, [UR21+0x248], R11 ;  /* 0x0002480bff0075a7 */ /* 0x000ea40008041115 */
[----:B--2---:R-:W-:Y:S05]  /*5a10*/  @!P2 BRA `(.L_x_109) ;  /* 0x000000440000a947 */ /* 0x004fea0003800000 */
.L_x_108:
[----:B------:R-:W-:Y:S05]  /*5a20*/  @!P1 BRA `(.L_x_110) ;  /* 0x0000000000309947 */ /* 0x000fea0003800000 */
[----:B------:R-:W-:Y:S01]  /*5a30*/  ISETP.NE.U32.AND P1, PT, R2, RZ, PT ;  /* 0x000000ff0200720c */ /* 0x000fe20003f25070 */
[----:B------:R-:W3:Y:S01]  /*5a40*/  LDCU.64 UR4, c[0x0][0x358] ;  /* 0x00006b00ff0477ac */ /* 0x000ee20008000a00 */
[----:B------:R-:W-:Y:S02]  /*5a50*/  IMAD.MOV.U32 R84, RZ, RZ, 0x1 ;  /* 0x00000001ff547424 */ /* 0x000fe400078e00ff */
[----:B------:R-:W-:Y:S11]  /*5a60*/  ISETP.NE.AND.EX P1, PT, R3, RZ, PT, P1 ;  /* 0x000000ff0300720c */ /* 0x000ff60003f25310 */
[----:B------:R-:W-:Y:S02]  /*5a70*/  @!UPT UIADD3 URZ, UPT, UPT, URZ, URZ, URZ ;  /* 0x000000fffffff290 */ /* 0x000fe4000fffe0ff */
[----:B--2---:R-:W2:Y:S01]  /*5a80*/  @P1 LDC.64 R10, c[0x0][0x888] ;  /* 0x00022200ff0a1b82 */ /* 0x004ea20000000a00 */
[----:B------:R-:W-:Y:S04]  /*5a90*/  @P1 IMAD R0, R4, UR36, RZ ;  /* 0x0000002404001c24 */ /* 0x000fe8000f8e02ff */
[----:B--2---:R-:W-:Y:S04]  /*5aa0*/  @P1 IMAD.WIDE R10, R0, 0x4, R10 ;  /* 0x00000004000a1825 */ /* 0x004fe800078e020a */
[----:B------:R-:W-:Y:S01]  /*5ab0*/  HFMA2 R0, -RZ, RZ, 0, 5.9604644775390625e-08 ;  /* 0x00000001ff007431 */ /* 0x000fe200000001ff */
[----:B---3-5:R3:W5:Y:S04]  /*5ac0*/  @P1 LDG.E R41, desc[UR4][R10.64] ;  /* 0x000000040a291981 */ /* 0x028768000c1e1900 */
[----:B------:R-:W-:Y:S01]  /*5ad0*/  @!P1 PRMT R84, R0, 0x7610, R84 ;  /* 0x0000761000549816 */ /* 0x000fe20000000054 */
[----:B---3--:R-:W4:Y:S06]  /*5ae0*/  @!P1 LDC R41, c[0x0][0x880] ;  /* 0x00022000ff299b82 */ /* 0x008f2c0000000800 */
.L_x_110:
[----:B----45:R-:W-:Y:S01]  /*5af0*/  @!P0 FSETP.EQ.AND P1, PT, R41, RZ, PT ;  /* 0x000000ff2900820b */ /* 0x030fe20003f22000 */
[----:B------:R-:W-:Y:S01]  /*5b00*/  @!UPT UIADD3 URZ, UPT, UPT, URZ, URZ, URZ ;  /* 0x000000fffffff290 */ /* 0x000fe2000fffe0ff */
[----:B------:R-:W-:Y:S11]  /*5b10*/  @!P0 BRA `(.L_x_111) ;  /* 0x0000000000188947 */ /* 0x000ff60003800000 */
[----:B------:R-:W-:Y:S02]  /*5b20*/  LOP3.LUT P0, RZ, R84, 0xff, RZ, 0xc0, !PT ;  /* 0x000000ff54ff7812 */ /* 0x000fe4000780c0ff */
[----:B------:R-:W-:Y:S04]  /*5b30*/  ISETP.NE.U32.AND P1, PT, R2, RZ, PT ;  /* 0x000000ff0200720c */ /* 0x000fe80003f25070 */
[----:B------:R-:W-:Y:S04]  /*5b40*/  ISETP.NE.AND.EX P1, PT, R3, RZ, PT, P1 ;  /* 0x000000ff0300720c */ /* 0x000fe80003f25310 */
[----:B------:R-:W-:Y:S03]  /*5b50*/  PLOP3.LUT P1, PT, P1, PT, PT, 0x8, 0x80 ;  /* 0x000000000080781c */ /* 0x000fe60000f2e170 */
[----:B------:R-:W-:Y:S11]  /*5b60*/  @P0 FSETP.EQ.AND P1, PT, R41, RZ, PT ;  /* 0x000000ff2900020b */ /* 0x000ff60003f22000 */
[----:B------:R-:W-:Y:S02]  /*5b70*/  @!UPT UIADD3 URZ, UPT, UPT, URZ, URZ, URZ ;  /* 0x000000fffffff290 */ /* 0x000fe4000fffe0ff */
.L_x_111:
[----:B------:R-:W3:Y:S01]  /*5b80*/  SYNCS.PHASECHK.TRANS64.TRYWAIT P2, [UR21+0x230], R9 ;  /* 0x00023009ff0075a7 */ /* 0x000ee20008041115 */
[----:B------:R-:W-:Y:S04]  /*5b90*/  ELECT P0, URZ, PT ;  /* 0x0000000000ff782f */ /* 0x000fe80003800000 */
[----:B------:R-:W-:Y:S11]  /*5ba0*/  PLOP3.LUT P1, PT, P1, P0, PT, 0xf2, 0x2f ;  /* 0x00000000002f781c */ /* 0x000ff60000f21e72 */
[----:B------:R-:W-:Y:S02]  /*5bb0*/  @!UPT UIADD3 URZ, UPT, UPT, URZ, URZ, URZ ;  /* 0x000000fffffff290 */ /* 0x000fe4000fffe0ff */
[----:B------:R-:W-:Y:S05]  /*5bc0*/  @!P1 IADD3 R8, P0, PT, R16, 0x580, RZ ;  /* 0x0000058010089810 */ /* 0x000fea0007f1e0ff */
[----:B------:R-:W-:Y:S01]  /*5bd0*/  @!P1 IMAD.X R6, RZ, RZ, R17, P0 ;  /* 0x000000ffff069224 */ /* 0x000fe200000e0611 */
[----:B---3--:R-:W-:Y:S07]  /*5be0*/  @!P2 BRA `(.L_x_112) ;  /* 0x0000004000a4a947 */ /* 0x008fee0003800000 */
.L_x_233:
[----:B------:R-:W-:Y:S01]  /*5bf0*/  @!P1 R2UR UR5, R8 ;  /* 0x00000000080592ca */ /* 0x000fe200000e0000 */
[----:B------:R-:W-:Y:S01]  /*5c00*/  VOTEU.ALL UP0, P1 ;  /* 0x0000000000ff7886 */ /* 0x000fe20000800000 */
[----:B------:R-:W-:Y:S01]  /*5c10*/  @!P1 R2UR UR4, R6 ;  /* 0x00000000060492ca */ /* 0x000fe200000e0000 */
[----:B--2---:R-:W-:Y:S01]  /*5c20*/  @!P1 IMAD.MOV.U32 R0, RZ, RZ, 0x1000 ;  /* 0x00001000ff009424 */ /* 0x004fe200078e00ff */
[----:B------:R-:W-:Y:S01]  /*5c30*/  UMOV UR6, 0x0 ;  /* 0x0000000000067882 */ /* 0x000fe20000000000 */
[----:B------:R-:W-:Y:S01]  /*5c40*/  UMOV UR7, 0x10000000 ;  /* 0x1000000000077882 */ /* 0x000fe20000000000 */
[----:B------:R-:W-:Y:S01]  /*5c50*/  @!UP0 UIADD3 UR16, UPT, UPT, UR21, 0x400, URZ ;  /* 0x0000040015108890 */ /* 0x000fe2000fffe0ff */
[----:B------:R-:W-:Y:S01]  /*5c60*/  VIADD R14, R14, 0x1 ;  /* 0x000000010e0e7836 */ /* 0x000fe20000000000 */
[----:B------:R-:W-:Y:S01]  /*5c70*/  VOTEU.ALL UP0, P1 ;  /* 0x0000000000ff7886 */ /* 0x000fe20000800000 */
[----:B------:R-:W-:Y:S04]  /*5c80*/  UMOV UR20, UR36 ;  /* 0x0000002400147c82 */ /* 0x000fe80008000000 */
[----:B------:R-:W-:Y:S02]  /*5c90*/  IMAD.U32 R10, RZ, RZ, UR5 ;  /* 0x00000005ff0a7e24 */ /* 0x000fe4000f8e00ff */
[----:B------:R-:W-:Y:S03]  /*5ca0*/  IMAD.U32 R11, RZ, RZ, UR4 ;  /* 0x00000004ff0b7e24 */ /* 0x000fe6000f8e00ff */
[----:B------:R-:W-:Y:S02]  /*5cb0*/  @!P1 R2UR UR4, R10 ;  /* 0x000000000a0492ca */ /* 0x000fe400000e0000 */
[----:B------:R-:W-:Y:S11]  /*5cc0*/  @!P1 R2UR UR5, R11 ;  /* 0x000000000b0592ca */ /* 0x000ff600000e0000 */
[----:B------:R-:W-:Y:S02]  /*5cd0*/  @!UPT UIADD3 URZ, UPT, UPT, URZ, URZ, URZ ;  /* 0x000000fffffff290 */ /* 0x000fe4000fffe0ff */
[----:B------:R2:W-:Y:S01]  /*5ce0*/  @!UP0 UTMALDG.3D [UR16], [UR4], desc[UR6] ;  /* 0x00000610040085b4 */ /* 0x0005e20008011000 */
[----:B------:R2:W-:Y:S01]  /*5cf0*/  @!P1 SYNCS.ARRIVE.TRANS64.RED.A0TR RZ, [UR21+0x220], R0 ;  /* 0x00022000ffff99a7 */ /* 0x0005e20008300415 */
[----:B------:R-:W-:Y:S01]  /*5d00*/  SYNCS.ARRIVE.TRANS64.RED.A1T0 RZ, [UR34], RZ ;  /* 0x000000ffffff79a7 */ /* 0x000fe20008100422 */
[----:B------:R-:W3:Y:S02]  /*5d10*/  SYNCS.PHASECHK.TRANS64.TRYWAIT P0, [UR21+0x238], R9 ;  /* 0x00023809ff0075a7 */ /* 0x000ee40008001115 */
[----:B--23--:R-:W-:Y:S05]  /*5d20*/  @!P0 BRA `(.L_x_113) ;  /* 0x00000040006c8947 */ /* 0x00cfea0003800000 */
.L_x_235:
[----:B------:R-:W-:Y:S01]  /*5d30*/  @!P1 IADD3 R6, P0, PT, R16, 0x580, RZ ;  /* 0x0000058010069810 */ /* 0x000fe20007f1e0ff */
[----:B------:R-:W-:Y:S01]  /*5d40*/  VOTEU.ALL UP0, P1 ;  /* 0x0000000000ff7886 */ /* 0x000fe20000800000 */
[----:B------:R-:W-:Y:S01]  /*5d50*/  UMOV UR6, 0x0 ;  /* 0x0000000000067882 */ /* 0x000fe20000000000 */
[----:B------:R-:W-:Y:S01]  /*5d60*/  UMOV UR7, 0x10000000 ;  /* 0x1000000000077882 */ /* 0x000fe20000000000 */
[----:B------:R-:W-:Y:S01]  /*5d70*/  @!P1 R2UR UR5, R6 ;  /* 0x00000000060592ca */ /* 0x000fe200000e0000 */
[----:B--2---:R-:W-:Y:S01]  /*5d80*/  @!P1 IMAD.X R0, RZ, RZ, R17, P0 ;  /* 0x000000ffff009224 */ /* 0x004fe200000e0611 */
[----:B------:R-:W-:Y:S01]  /*5d90*/  @!UP0 UIADD3 UR10, UPT, UPT, UR18, 0x40, URZ ;  /* 0x00000040120a8890 */ /* 0x000fe2000fffe0ff */
[----:B------:R-:W-:Y:S01]  /*5da0*/  ISETP.NE.AND P0, PT, R14, 0x2, PT ;  /* 0x000000020e00780c */ /* 0x000fe20003f05270 */
[----:B------:R-:W-:Y:S01]  /*5db0*/  @!UP0 UIADD3 UR8, UPT, UPT, UR21, 0x1400, URZ ;  /* 0x0000140015088890 */ /* 0x000fe2000fffe0ff */
[----:B------:R-:W-:Y:S01]  /*5dc0*/  LOP3.LUT R15, R15, 0x1, RZ, 0x3c, !PT ;  /* 0x000000010f0f7812 */ /* 0x000fe200078e3cff */
[----:B------:R-:W-:Y:S01]  /*5dd0*/  @!UP0 UIADD3 UR9, UPT, UPT, UR21, 0x228, URZ ;  /* 0x0000022815098890 */ /* 0x000fe2000fffe0ff */
[----:B------:R-:W-:Y:S01]  /*5de0*/  @!P1 R2UR UR4, R0 ;  /* 0x00000000000492ca */ /* 0x000fe200000e0000 */
[----:B------:R-:W-:Y:S01]  /*5df0*/  VOTEU.ALL UP0, P1 ;  /* 0x0000000000ff7886 */ /* 0x000fe20000800000 */
[----:B------:R-:W-:Y:S01]  /*5e00*/  UMOV UR11, UR19 ;  /* 0x00000013000b7c82 */ /* 0x000fe20008000000 */
[----:B------:R-:W-:Y:S01]  /*5e10*/  UMOV UR12, UR36 ;  /* 0x00000024000c7c82 */ /* 0x000fe20008000000 */
[----:B------:R-:W-:Y:S01]  /*5e20*/  SEL R0, RZ, 0x1, P0 ;  /* 0x00000001ff007807 */ /* 0x000fe20000000000 */
[----:B------:R-:W-:Y:S01]  /*5e30*/  UIADD3 UR20, UPT, UPT, UR13, UR59, URZ ;  /* 0x0000003b0d147290 */ /* 0x000fe2000fffe0ff */
[----:B------:R-:W-:Y:S01]  /*5e40*/  IMAD.U32 R8, RZ, RZ, UR5 ;  /* 0x00000005ff087e24 */ /* 0x000fe2000f8e00ff */
[----:B------:R-:W-:Y:S01]  /*5e50*/  SEL R14, R14, RZ, P0 ;  /* 0x000000ff0e0e7207 */ /* 0x000fe20000000000 */
[----:B------:R-:W-:Y:S01]  /*5e60*/  UIADD3 UR16, UPT, UPT, UR14, UR62, URZ ;  /* 0x0000003e0e107290 */ /* 0x000fe2000fffe0ff */
[----:B------:R-:W-:Y:S01]  /*5e70*/  LOP3.LUT R13, R13, R0, RZ, 0x3c, !PT ;  /* 0x000000000d0d7212 */ /* 0x000fe200078e3cff */
[----:B------:R-:W-:Y:S01]  /*5e80*/  UPLOP3.LUT UP3, UPT, UPT, UPT, UPT, 0x80, 0x8 ;  /* 0x000000000008789c */ /* 0x000fe20003f6f070 */
[----:B------:R-:W-:Y:S02]  /*5e90*/  UMOV UR36, UR26 ;  /* 0x0000001a00247c82 */ /* 0x000fe40008000000 */
[----:B------:R-:W-:Y:S01]  /*5ea0*/  IMAD.U32 R9, RZ, RZ, UR4 ;  /* 0x00000004ff097e24 */ /* 0x000fe2000f8e00ff */
[----:B------:R-:W-:Y:S04]  /*5eb0*/  @!P1 R2UR UR4, R8 ;  /* 0x00000000080492ca */ /* 0x000fe800000e0000 */
[----:B------:R-:W-:Y:S11]  /*5ec0*/  @!P1 R2UR UR5, R9 ;  /* 0x00000000090592ca */ /* 0x000ff600000e0000 */
[----:B------:R-:W-:Y:S02]  /*5ed0*/  @!UPT UIADD3 URZ, UPT, UPT, URZ, URZ, URZ ;  /* 0x000000fffffff290 */ /* 0x000fe4000fffe0ff */
[----:B------:R2:W-:Y:S01]  /*5ee0*/  @!UP0 UTMALDG.3D [UR8], [UR4], desc[UR6] ;  /* 0x00000608040085b4 */ /* 0x0005e20008011000 */
[----:B------:R2:W-:Y:S01]  /*5ef0*/  @!P1 SYNCS.ARRIVE.TRANS64.RED.A0TR RZ, [UR21+0x228], R7 ;  /* 0x00022807ffff99a7 */ /* 0x0005e20008300415 */
[----:B------:R-:W-:Y:S01]  /*5f00*/  SYNCS.ARRIVE.TRANS64.RED.A1T0 RZ, [UR33], RZ ;  /* 0x000000ffffff79a7 */ /* 0x000fe20008100421 */
[----:B------:R-:W-:Y:S05]  /*5f10*/  BRA.U UP1, `(.L_x_114) ;  /* 0xfffffff5012c7547 */ /* 0x000fea000b83ffff */
[----:B------:R-:W-:-:S04]  /*5f20*/  SHF.L.U32 R3, R15, 0x1f, RZ ;  /* 0x0000001f0f037819 */ /* 0x000fc800000006ff */
[----:B------:R-:W3:Y:S02]  /*5f30*/  SYNCS.PHASECHK.TRANS64.TRYWAIT P0, [UR21+0x230], R3 ;  /* 0x00023003ff0075a7 */ /* 0x000ee40008001115 */
[----:B---3--:R-:W-:Y:S05]  /*5f40*/  @!P0 BRA `(.L_x_115) ;  /* 0x0000003c00fc8947 */ /* 0x008fea0003800000 */
.L_x_237:
[----:B---3--:R-:W-:-:S07]  /*5f50*/  MOV R0, UR21 ;  /* 0x0000001500007c02 */ /* 0x008fce0008000f00 */
.L_x_116:
[----:B---3--:R-:W-:-:S04]  /*5f60*/  SHF.L.U32 R3, R15, 0x1f, RZ ;  /* 0x0000001f0f037819 */ /* 0x008fc800000006ff */
[----:B------:R3:W4:Y:S03]  /*5f70*/  SYNCS.PHASECHK.TRANS64.TRYWAIT P0, [R0+URZ+0x238], R3 ;  /* 0x00023803000075a7 */ /* 0x00072600080011ff */
[----:B----4-:R-:W-:Y:S05]  /*5f80*/  @!P0 NANOSLEEP.SYNCS 0x989680 ;  /* 0x009896800000895d */ /* 0x010fea0003900000 */
[----:B------:R-:W4:Y:S02]  /*5f90*/  @!P0 SYNCS.PHASECHK.TRANS64 P0, [R0+URZ+0x238], R3 ;  /* 0x00023803000085a7 */ /* 0x000f2400080010ff */
[----:B-12-4-:R-:W-:Y:S05]  /*5fa0*/  @P0 EXIT ;  /* 0x000000000000094d */ /* 0x016fea0003800000 */
[----:B------:R-:W-:Y:S05]  /*5fb0*/  BRA `(.L_x_116) ;  /* 0xfffffffc00e87947 */ /* 0x000fea000383ffff */
.L_x_105:
[----:B------:R-:W-:-:S06]  /*5fc0*/  UISETP.GE.AND UP0, UPT, UR17, 0x4, UPT ;  /* 0x000000041100788c */ /* 0x000fcc000bf06270 */
[----:B------:R-:W-:-:S13]  /*5fd0*/  PLOP3.LUT P0, PT, PT, PT, UP0, 0x80, 0x8 ;  /* 0x000000000008781c */ /* 0x000fda0003f0f008 */
[----:B------:R-:W-:Y:S05]  /*5fe0*/  @!P0 EXIT ;  /* 0x000000000000894d */ /* 0x000fea0003800000 */
[----:B------:R-:W1:Y:S08]  /*5ff0*/  S2UR UR4, SR_CgaCtaId ;  /* 0x00000000000479c3 */ /* 0x000e700000008800 */
[----:B------:R-:W-:Y:S01]  /*6000*/  BAR.SYNC.DEFER_BLOCKING 0x6, 0xa0 ;  /* 0x0182800000007b1d */ /* 0x000fe20000010000 */
[C---:B------:R-:W-:Y:S01]  /*6010*/  IMAD.SHL.U32 R7, R93.reuse, 0x40, RZ ;  /* 0x000000405d077824 */ /* 0x040fe200078e00ff */
[C---:B------:R-:W-:Y:S01]  /*6020*/  LOP3.LUT R95, R93.reuse, 0x60, RZ, 0xc0, !PT ;  /* 0x000000605d5f7812 */ /* 0x040fe200078ec0ff */
[----:B------:R-:W-:-:S02]  /*6030*/  IMAD.SHL.U32 R4, R93, 0x20, RZ ;  /* 0x000000205d047824 */ /* 0x000fc400078e00ff */
[----:B------:R-:W-:Y:S02]  /*6040*/  HFMA2 R36, -RZ, RZ, 0, 0 ;  /* 0x00000000ff247431 */ /* 0x000fe400000001ff */
[----:B------:R-:W-:Y:S01]  /*6050*/  IMAD.SHL.U32 R6, R93, 0x2, RZ ;  /* 0x000000025d067824 */ /* 0x000fe200078e00ff */
[----:B------:R-:W-:Y:S01]  /*6060*/  UMOV UR44, 0x400 ;  /* 0x00000400002c7882 */ /* 0x000fe20000000000 */
[----:B------:R-:W2:Y:S01]  /*6070*/  LDC.64 R82, c[0x0][0x8b0] ;  /* 0x00022c00ff527b82 */ /* 0x000ea20000000a00 */
[----:B------:R-:W-:Y:S01]  /*6080*/  LOP3.LUT R5, R7, 0x180, RZ, 0xc0, !PT ;  /* 0x0000018007057812 */ /* 0x000fe200078ec0ff */
[----:B------:R-:W-:Y:S01]  /*6090*/  IMAD.U32 R37, R93, 0x10000, RZ ;  /* 0x000100005d257824 */ /* 0x000fe200078e00ff */
[----:B------:R-:W-:Y:S01]  /*60a0*/  LOP3.LUT R4, R4, 0xc00, RZ, 0xc0, !PT ;  /* 0x00000c0004047812 */ /* 0x000fe200078ec0ff */
[----:B------:R-:W-:Y:S01]  /*60b0*/  IMAD.MOV.U32 R92, RZ, RZ, RZ ;  /* 0x000000ffff5c7224 */ /* 0x000fe200078e00ff */
[----:B------:R-:W-:Y:S01]  /*60c0*/  LOP3.LUT R6, R5, 0x20, R6, 0xf8, !PT ;  /* 0x0000002005067812 */ /* 0x000fe200078ef806 */
[----:B------:R-:W-:Y:S01]  /*60d0*/  IMAD.SHL.U32 R5, R93, 0x8, RZ ;  /* 0x000000085d057824 */ /* 0x000fe200078e00ff */
[----:B------:R-:W-:Y:S01]  /*60e0*/  LOP3.LUT R4, R4, 0x40, R7, 0xf8, !PT ;  /* 0x0000004004047812 */ /* 0x000fe200078ef807 */
[----:B------:R-:W3:Y:S01]  /*60f0*/  LDC.64 R80, c[0x0][0x8a8] ;  /* 0x00022a00ff507b82 */ /* 0x000ee20000000a00 */
[----:B------:R-:W-:Y:S01]  /*6100*/  LOP3.LUT R37, R37, 0x600000, RZ, 0xc0, !PT ;  /* 0x0060000025257812 */ /* 0x000fe200078ec0ff */
[----:B------:R-:W-:Y:S01]  /*6110*/  IMAD.MOV.U32 R87, RZ, RZ, RZ ;  /* 0x000000ffff577224 */ /* 0x000fe200078e00ff */
[----:B------:R-:W-:-:S02]  /*6120*/  LOP3.LUT R5, R6, 0x30, R5, 0x78, !PT ;  /* 0x0000003006057812 */ /* 0x000fc400078e7805 */
[----:B------:R-:W-:Y:S02]  /*6130*/  CS2R R90, SRZ ;  /* 0x00000000005a7805 */ /* 0x000fe4000001ff00 */
[----:B------:R-:W-:Y:S01]  /*6140*/  LOP3.LUT R4, R4, 0x200, R7, 0xf8, !PT ;  /* 0x0000020004047812 */ /* 0x000fe200078ef807 */
[----:B------:R-:W-:Y:S01]  /*6150*/  IMAD.MOV.U32 R89, RZ, RZ, RZ ;  /* 0x000000ffff597224 */ /* 0x000fe200078e00ff */
[----:B------:R-:W-:Y:S01]  /*6160*/  LOP3.LUT R93, R93, 0x2, RZ, 0xc0, !PT ;  /* 0x000000025d5d7812 */ /* 0x000fe200078ec0ff */
[----:B-1----:R-:W-:Y:S01]  /*6170*/  ULEA UR44, UR4, UR44, 0x18 ;  /* 0x0000002c042c7291 */ /* 0x002fe2000f8ec0ff */
[----:B------:R-:W-:Y:S01]  /*6180*/  LOP3.LUT R71, R4, R5, RZ, 0xfc, !PT ;  /* 0x0000000504477212 */ /* 0x000fe200078efcff */
[----:B------:R-:W1:Y:S01]  /*6190*/  LDCU UR57, c[0x0][0x370] ;  /* 0x00006e00ff3977ac */ /* 0x000e620008000800 */
[----:B------:R-:W-:Y:S01]  /*61a0*/  IADD3 R88, PT, PT, -R93, RZ, RZ ;  /* 0x000000ff5d587210 */ /* 0x000fe20007ffe1ff */
[----:B------:R-:W-:Y:S01]  /*61b0*/  UIADD3 UR4, UPT, UPT, UR44, 0x2400, URZ ;  /* 0x000024002c047890 */ /* 0x000fe2000fffe0ff */
[----:B------:R-:W4:Y:S04]  /*61c0*/  LDCU UR43, c[0x0][0xb0c] ;  /* 0x00016180ff2b77ac */ /* 0x000f280008000800 */
[----:B------:R-:W1:Y:S01]  /*61d0*/  LDS R0, [UR44+0x300] ;  /* 0x0003002cff007984 */ /* 0x000e620008000800 */
[----:B------:R-:W-:Y:S01]  /*61e0*/  IMAD.U32 R94, RZ, RZ, UR4 ;  /* 0x00000004ff5e7e24 */ /* 0x000fe2000f8e00ff */
[----:B------:R-:W1:Y:S01]  /*61f0*/  LDCU UR39, c[0x0][0xb30] ;  /* 0x00016600ff2777ac */ /* 0x000e620008000800 */
[----:B------:R-:W1:Y:S01]  /*6200*/  LDCU.64 UR46, c[0x0][0x888] ;  /* 0x00011100ff2e77ac */ /* 0x000e620008000a00 */
[----:B------:R-:W1:Y:S01]  /*6210*/  LDCU.64 UR40, c[0x0][0xb28] ;  /* 0x00016500ff2877ac */ /* 0x000e620008000a00 */
[----:B------:R-:W1:Y:S01]  /*6220*/  LDCU.64 UR60, c[0x0][0x890] ;  /* 0x00011200ff3c77ac */ /* 0x000e620008000a00 */
[----:B------:R-:W1:Y:S01]  /*6230*/  LDCU.128 UR52, c[0x0][0xb10] ;  /* 0x00016200ff3477ac */ /* 0x000e620008000c00 */
[----:B------:R-:W1:Y:S01]  /*6240*/  LDCU UR56, c[0x0][0x374] ;  /* 0x00006e80ff3877ac */ /* 0x000e620008000800 */
[----:B------:R-:W-:Y:S01]  /*6250*/  UIADD3 UR63, UPT, UPT, UR44, 0x400, URZ ;  /* 0x000004002c3f7890 */ /* 0x000fe2000fffe0ff */
[----:B-1234-:R-:W-:-:S11]  /*6260*/  IMAD.IADD R37, R0, 0x1, R37 ;  /* 0x0000000100257824 */ /* 0x01efd600078e0225 */
.L_x_142:
[----:B------:R-:W-:Y:S02]  /*6270*/  LEA R3, R87, UR44, 0x3 ;  /* 0x0000002c57037c11 */ /* 0x000fe4000f8e18ff */
[----:B------:R-:W-:Y:S02]  /*6280*/  SHF.L.U32 R0, R91, 0x1f, RZ ;  /* 0x0000001f5b007819 */ /* 0x000fe400000006ff */
[----:B------:R-:W-:Y:S02]  /*6290*/  LEA R5, R87, UR44, 0x4 ;  /* 0x0000002c57057c11 */ /* 0x000fe4000f8e20ff */
[----:B-1----:R-:W1:Y:S02]  /*62a0*/  SYNCS.PHASECHK.TRANS64.TRYWAIT P0, [R3+URZ+0x250], R0 ;  /* 0x00025000030075a7 */ /* 0x002e6400080011ff */
[----:B-1----:R-:W-:Y:S05]  /*62b0*/  @!P0 BRA `(.L_x_117) ;  /* 0x0000003c00388947 */ /* 0x002fea0003800000 */
.L_x_238:
        /* <DEDUP_REMOVED lines=8> */
[----:B--2---:R-:W-:Y:S11]  /*6340*/  LOP3.LUT P0, RZ, R6, 0x1, RZ, 0xc0, !PT ;  /* 0x0000000106ff7812 */ /* 0x004ff6000780c0ff */
[----:B------:R-:W-:Y:S02]  /*6350*/  @!UPT UIADD3 URZ, UPT, UPT, URZ, URZ, URZ ;  /* 0x000000fffffff290 */ /* 0x000fe4000fffe0ff */
[----:B---3--:R-:W-:Y:S01]  /*6360*/  VOTEU.ANY UP1, P0 ;  /* 0x0000000000ff7886 */ /* 0x008fe20000020100 */
[----:B------:R-:W-:Y:S01]  /*6370*/  PLOP3.LUT P0, PT, PT, PT, UP1, 0x80, 0x8 ;  /* 0x000000000008781c */ /* 0x000fe20003f0f018 */
[----:B------:R-:W-:Y:S11]  /*6380*/  UP2UR UR45, UPR, URZ, 0x2 ;  /* 0x00000002ff2d7883 */ /* 0x000ff60008000000 */
[----:B------:R-:W-:Y:S01]  /*6390*/  @!UPT UIADD3 URZ, UPT, UPT, URZ, URZ, URZ ;  /* 0x000000fffffff290 */ /* 0x000fe2000fffe0ff */
[----:B-1----:R-:W-:Y:S02]  /*63a0*/  @P0 SHF.R.U32.HI R0, RZ, 0x10, R5 ;  /* 0x00000010ff000819 */ /* 0x002fe40000011605 */
        /* <DEDUP_REMOVED lines=12> */
[----:B------:R-:W2:Y:S01]  /*6470*/  LDCU UR12, c[0x0][0xb20] ;  /* 0x00016400ff0c77ac */ /* 0x000ea20008000800 */
[----:B------:R-:W-:Y:S02]  /*6480*/  UIMAD.WIDE.U32 UR4, UR56, UR55, URZ ;  /* 0x00000037380472a5 */ /* 0x000fe4000f8e00ff */
[----:B------:R-:W-:Y:S02]  /*6490*/  UIMAD.WIDE.U32 UR6, UR57, UR52, URZ ;  /* 0x00000034390672a5 */ /* 0x000fe4000f8e00ff */
[----:B------:R-:W-:Y:S02]  /*64a0*/  UISETP.NE.AND UP0, UPT, UR54, 0x1, UPT ;  /* 0x000000013600788c */ /* 0x000fe4000bf05270 */
[----:B------:R-:W-:Y:S02]  /*64b0*/  UIMAD.WIDE.U32 UR8, UR37, UR55, URZ ;  /* 0x00000037250872a5 */ /* 0x000fe4000f8e00ff */
[----:B------:R-:W-:Y:S02]  /*64c0*/  UIMAD.WIDE.U32 UR10, UR38, UR52, URZ ;  /* 0x00000034260a72a5 */ /* 0x000fe4000f8e00ff */
[----:B------:R-:W-:Y:S02]  /*64d0*/  UISETP.NE.AND UP1, UPT, UR43, 0x1, UPT ;  /* 0x000000012b00788c */ /* 0x000fe4000bf25270 */
[----:B------:R-:W-:Y:S01]  /*64e0*/  UISETP.NE.AND UP2, UPT, UR42, 0x1, UPT ;  /* 0x000000012a00788c */ /* 0x000fe2000bf45270 */
[----:B------:R-:W-:Y:S02]  /*64f0*/  UMOV UR4, UR5 ;  /* 0x0000000500047c82 */ /* 0x000fe40008000000 */
[----:B--2---:R-:W-:Y:S03]  /*6500*/  USHF.R.U32.HI UR5, URZ, UR12, UR4 ;  /* 0x0000000cff057299 */ /* 0x004fe60008011604 */
[----:B------:R-:W-:Y:S02]  /*6510*/  UMOV UR4, UR7 ;  /* 0x0000000700047c82 */ /* 0x000fe40008000000 */
[----:B------:R-:W-:Y:S02]  /*6520*/  USHF.R.U32.HI UR7, URZ, UR53, UR4 ;  /* 0x00000035ff077299 */ /* 0x000fe40008011604 */
[----:B------:R-:W-:Y:S02]  /*6530*/  USEL UR4, UR56, UR5, !UP0 ;  /* 0x0000000538047287 */ /* 0x000fe4000c000000 */
[----:B------:R-:W-:Y:S01]  /*6540*/  USEL UR7, UR57, UR7, !UP1 ;  /* 0x0000000739077287 */ /* 0x000fe2000c800000 */
[----:B------:R-:W-:Y:S01]  /*6550*/  UMOV UR5, UR9 ;  /* 0x0000000900057c82 */ /* 0x000fe20008000000 */
[----:B------:R-:W-:Y:S02]  /*6560*/  UIMAD.WIDE.U32 UR8, UR4, UR40, URZ ;  /* 0x00000028040872a5 */ /* 0x000fe4000f8e00ff */
[----:B------:R-:W-:Y:S03]  /*6570*/  USHF.R.U32.HI UR6, URZ, UR12, UR5 ;  /* 0x0000000cff067299 */ /* 0x000fe60008011605 */
[----:B------:R-:W-:Y:S01]  /*6580*/  UMOV UR5, UR11 ;  /* 0x0000000b00057c82 */ /* 0x000fe20008000000 */
[----:B------:R-:W-:Y:S02]  /*6590*/  UIMAD.WIDE.U32 UR10, UR7, UR40, URZ ;  /* 0x00000028070a72a5 */ /* 0x000fe4000f8e00ff */
[----:B------:R-:W-:Y:S02]  /*65a0*/  USHF.R.U32.HI UR12, URZ, UR53, UR5 ;  /* 0x00000035ff0c7299 */ /* 0x000fe40008011605 */
[----:B------:R-:W-:Y:S01]  /*65b0*/  USEL UR6, UR37, UR6, !UP0 ;  /* 0x0000000625067287 */ /* 0x000fe2000c000000 */
[----:B------:R-:W-:Y:S02]  /*65c0*/  UMOV UR5, UR9 ;  /* 0x0000000900057c82 */ /* 0x000fe40008000000 */
[----:B------:R-:W-:Y:S01]  /*65d0*/  UMOV UR10, UR11 ;  /* 0x0000000b000a7c82 */ /* 0x000fe20008000000 */
[----:B------:R-:W-:Y:S02]  /*65e0*/  @UP2 USHF.R.U32.HI UR4, URZ, UR41, UR5 ;  /* 0x00000029ff042299 */ /* 0x000fe40008011605 */
[----:B------:R-:W-:Y:S02]  /*65f0*/  @UP2 USHF.R.U32.HI UR7, URZ, UR41, UR10 ;  /* 0x00000029ff072299 */ /* 0x000fe4000801160a */
[----:B------:R-:W-:Y:S02]  /*6600*/  UIMAD UR4, UR42, UR4, URZ ;  /* 0x000000042a0472a4 */ /* 0x000fe4000f8e02ff */
[----:B------:R-:W-:Y:S02]  /*6610*/  UIMAD.WIDE.U32 UR10, UR6, UR40, URZ ;  /* 0x00000028060a72a5 */ /* 0x000fe4000f8e00ff */
[----:B------:R-:W-:Y:S02]  /*6620*/  USEL UR5, UR38, UR12, !UP1 ;  /* 0x0000000c26057287 */ /* 0x000fe4000c800000 */
[----:B------:R-:W-:Y:S02]  /*6630*/  UIMAD UR8, UR42, UR7, URZ ;  /* 0x000000072a0872a4 */ /* 0x000fe4000f8e02ff */
[----:B------:R-:W-:Y:S03]  /*6640*/  UISETP.GE.AND UP0, UPT, UR6, UR4, UPT ;  /* 0x000000040600728c */ /* 0x000fe6000bf06270 */
[----:B------:R-:W-:Y:S01]  /*6650*/  UMOV UR4, UR11 ;  /* 0x0000000b00047c82 */ /* 0x000fe20008000000 */
[----:B------:R-:W-:Y:S02]  /*6660*/  UISETP.GE.OR UP0, UPT, UR5, UR8, UP0 ;  /* 0x000000080500728c */ /* 0x000fe40008706670 */
[----:B------:R-:W-:Y:S02]  /*6670*/  USHF.R.U32.HI UR4, URZ, UR41, UR4 ;  /* 0x00000029ff047299 */ /* 0x000fe40008011604 */
[----:B------:R-:W-:Y:S02]  /*6680*/  UIMAD.WIDE.U32 UR8, UR5, UR40, URZ ;  /* 0x00000028050872a5 */ /* 0x000fe4000f8e00ff */
[----:B------:R-:W-:Y:S02]  /*6690*/  USEL UR11, UR6, UR4, !UP2 ;  /* 0x00000004060b7287 */ /* 0x000fe4000d000000 */
[----:B------:R-:W-:Y:S02]  /*66a0*/  UIADD3 UR8, UPT, UPT, -UR5, URZ, URZ ;  /* 0x000000ff05087290 */ /* 0x000fe4000fffe1ff */
[----:B------:R-:W-:Y:S01]  /*66b0*/  UIADD3 UR10, UPT, UPT, -UR11, URZ, URZ ;  /* 0x000000ff0b0a7290 */ /* 0x000fe2000fffe1ff */
[----:B------:R-:W-:Y:S01]  /*66c0*/  @!UP0 UMOV UR4, UR9 ;  /* 0x0000000900048c82 */ /* 0x000fe20008000000 */
[----:B------:R-:W-:Y:S02]  /*66d0*/  UIADD3 UR9, UPT, UPT, -UR6, URZ, URZ ;  /* 0x000000ff06097290 */ /* 0x000fe4000fffe1ff */
[----:B------:R-:W-:Y:S02]  /*66e0*/  @!UP0 USHF.R.U32.HI UR4, URZ, UR41, UR4 ;  /* 0x00000029ff048299 */ /* 0x000fe40008011604 */
[----:B------:R-:W-:Y:S02]  /*66f0*/  UIMAD UR10, UR42, UR10, UR6 ;  /* 0x0000000a2a0a72a4 */ /* 0x000fe4000f8e0206 */
[----:B------:R-:W-:Y:S04]  /*6700*/  @!UP0 USEL UR4, UR5, UR4, !UP2 ;  /* 0x0000000405048287 */ /* 0x000fe8000d000000 */
[----:B------:R-:W-:Y:S02]  /*6710*/  @!UP0 UIMAD UR10, UR7, UR10, UR4 ;  /* 0x0000000a070a82a4 */ /* 0x000fe4000f8e0204 */
[----:B------:R-:W-:Y:S02]  /*6720*/  @!UP0 UIADD3 UR11, UPT, UPT, UR11, -UR4, URZ ;  /* 0x800000040b0b8290 */ /* 0x000fe4000fffe0ff */
[----:B------:R-:W-:Y:S02]  /*6730*/  UIMAD UR7, UR43, UR8, UR38 ;  /* 0x000000082b0772a4 */ /* 0x000fe4000f8e0226 */
[----:B------:R-:W-:Y:S02]  /*6740*/  @!UP0 UIMAD UR6, UR11, UR42, UR5 ;  /* 0x0000002a0b0682a4 */ /* 0x000fe4000f8e0205 */
[----:B------:R-:W-:Y:S01]  /*6750*/  UIMAD UR4, UR54, UR9, UR37 ;  /* 0x00000009360472a4 */ /* 0x000fe2000f8e0225 */
[----:B------:R-:W-:Y:S02]  /*6760*/  @!UP0 UMOV UR5, UR10 ;  /* 0x0000000a00058c82 */ /* 0x000fe40008000000 */
[----:B------:R-:W-:Y:S02]  /*6770*/  UIMAD UR38, UR5, UR43, UR7 ;  /* 0x0000002b052672a4 */ /* 0x000fe4000f8e0207 */
[----:B------:R-:W-:Y:S11]  /*6780*/  UIMAD UR37, UR6, UR54, UR4 ;  /* 0x00000036062572a4 */ /* 0x000ff6000f8e0204 */
[----:B------:R-:W-:Y:S01]  /*6790*/  @!UPT UIADD3 URZ, UPT, UPT, URZ, URZ, URZ ;  /* 0x000000fffffff290 */ /* 0x000fe2000fffe0ff */
.L_x_118:
[----:B------:R-:W-:Y:S01]  /*67a0*/  UISETP.NE.AND UP0, UPT, UR39, 0x1, UPT ;  /* 0x000000012700788c */ /* 0x000fe2000bf05270 */
[----:B------:R-:W-:Y:S01]  /*67b0*/  IADD3 R87, PT, PT, R87, 0x1, RZ ;  /* 0x0000000157577810 */ /* 0x000fe20007ffe0ff */
[----:B------:R-:W-:Y:S02]  /*67c0*/  USHF.L.U32 UR50, UR16, 0x6, URZ ;  /* 0x0000000610327899 */ /* 0x000fe400080006ff */
[----:B------:R-:W-:Y:S07]  /*67d0*/  USHF.L.U32 UR49, UR20, 0x7, URZ ;  /* 0x0000000714317899 */ /* 0x000fee00080006ff */
[----:B------:R-:W2:Y:S01]  /*67e0*/  @!UP0 LDCU.128 UR12, c[0x0][0xb10] ;  /* 0x00016200ff0c87ac */ /* 0x000ea20008000c00 */
[----:B------:R-:W3:Y:S01]  /*67f0*/  @!UP0 LDCU UR5, c[0x0][0xb0c] ;  /* 0x00016180ff0587ac */ /* 0x000ee20008000800 */
[----:B------:R-:W4:Y:S01]  /*6800*/  @!UP0 LDCU UR10, c[0x0][0xb20] ;  /* 0x00016400ff0a87ac */ /* 0x000f220008000800 */
[----:B--2---:R-:W-:Y:S02]  /*6810*/  UIMAD.WIDE.U32 UR8, UR38, UR12, URZ ;  /* 0x0000000c260872a5 */ /* 0x004fe4000f8e00ff */
[----:B------:R-:W-:Y:S02]  /*6820*/  UIMAD.WIDE.U32 UR6, UR37, UR15, URZ ;  /* 0x0000000f250672a5 */ /* 0x000fe4000f8e00ff */
[----:B------:R-:W-:Y:S03]  /*6830*/  @!UP0 UISETP.NE.AND UP1, UPT, UR14, 0x1, UPT ;  /* 0x000000010e00888c */ /* 0x000fe6000bf25270 */
[----:B------:R-:W-:Y:S01]  /*6840*/  @!UP0 UMOV UR4, UR9 ;  /* 0x0000000900048c82 */ /* 0x000fe20008000000 */
[----:B---3--:R-:W-:Y:S02]  /*6850*/  @!UP0 UISETP.NE.AND UP2, UPT, UR5, 0x1, UPT ;  /* 0x000000010500888c */ /* 0x008fe4000bf45270 */
[----:B------:R-:W-:Y:S01]  /*6860*/  @!UP0 USHF.R.U32.HI UR4, URZ, UR13, UR4 ;  /* 0x0000000dff048299 */ /* 0x000fe20008011604 */
[----:B------:R-:W-:Y:S02]  /*6870*/  @!UP0 UMOV UR6, UR7 ;  /* 0x0000000700068c82 */ /* 0x000fe40008000000 */
[----:B----4-:R-:W-:Y:S02]  /*6880*/  @!UP0 USHF.R.U32.HI UR6, URZ, UR10, UR6 ;  /* 0x0000000aff068299 */ /* 0x010fe40008011606 */
[----:B------:R-:W-:Y:S02]  /*6890*/  @!UP0 USEL UR7, UR38, UR4, !UP2 ;  /* 0x0000000426078287 */ /* 0x000fe4000d000000 */
[----:B------:R-:W-:Y:S04]  /*68a0*/  @!UP0 USEL UR6, UR37, UR6, !UP1 ;  /* 0x0000000625068287 */ /* 0x000fe8000c800000 */
[----:B------:R-:W-:Y:S02]  /*68b0*/  @!UP0 UIADD3 UR4, UPT, UPT, -UR7, UR6, URZ ;  /* 0x0000000607048290 */ /* 0x000fe4000fffe1ff */
[----:B------:R-:W-:Y:S02]  /*68c0*/  @!UP0 UIADD3 UR6, UPT, UPT, UR7, -UR6, URZ ;  /* 0x8000000607068290 */ /* 0x000fe4000fffe0ff */
[----:B------:R-:W-:Y:S02]  /*68d0*/  @!UP0 UIMAD UR38, UR4, UR5, UR38 ;  /* 0x00000005042682a4 */ /* 0x000fe4000f8e0226 */
[----:B------:R-:W-:Y:S02]  /*68e0*/  @!UP0 UIMAD UR37, UR6, UR14, UR37 ;  /* 0x0000000e062582a4 */ /* 0x000fe4000f8e0225 */
[----:B------:R-:W-:Y:S09]  /*68f0*/  ULOP3.LUT UP0, URZ, UR63, 0x1b0, URZ, 0xc0, !UPT ;  /* 0x000001b03fff7892 */ /* 0x000ff2000f80c0ff */
[----:B------:R-:W-:Y:S05]  /*6900*/  BRA.U !UP0, `(.L_x_119) ;  /* 0x0000000108407547 */ /* 0x000fea000b800000 */
[----:B------:R-:W2:Y:S01]  /*6910*/  LDCU.64 UR8, c[0x4][0x80] ;  /* 0x01001000ff0877ac */ /* 0x000ea20008000a00 */
[----:B------:R-:W-:Y:S01]  /*6920*/  MOV R3, 0x0 ;  /* 0x0000000000037802 */ /* 0x000fe20000000f00 */
[----:B------:R-:W-:Y:S02]  /*6930*/  HFMA2 R12, -RZ, RZ, 0, 5.9604644775390625e-08 ;  /* 0x00000001ff0c7431 */ /* 0x000fe400000001ff */
[----:B------:R-:W-:Y:S02]  /*6940*/  IMAD.MOV.U32 R8, RZ, RZ, 0x70 ;  /* 0x00000070ff087424 */ /* 0x000fe400078e00ff */
[----:B------:R-:W-:Y:S01]  /*6950*/  IMAD.MOV.U32 R13, RZ, RZ, RZ ;  /* 0x000000ffff0d7224 */ /* 0x000fe200078e00ff */
[----:B------:R-:W3:Y:S01]  /*6960*/  LDCU.64 UR6, c[0x4][0x88] ;  /* 0x01001100ff0677ac */ /* 0x000ee20008000a00 */
[----:B------:R-:W4:Y:S01]  /*6970*/  LDC.64 R2, c[0x4][R3] ;  /* 0x0100000003027b82 */ /* 0x000f220000000a00 */
[----:B------:R-:W1:Y:S01]  /*6980*/  LDCU.64 UR4, c[0x4][0x8] ;  /* 0x01000100ff0477ac */ /* 0x000e620008000a00 */
[----:B--2---:R-:W-:Y:S01]  /*6990*/  MOV R5, UR9 ;  /* 0x0000000900057c02 */ /* 0x004fe20008000f00 */
[----:B------:R-:W-:Y:S01]  /*69a0*/  IMAD.U32 R4, RZ, RZ, UR8 ;  /* 0x00000008ff047e24 */ /* 0x000fe2000f8e00ff */
[----:B---3--:R-:W-:Y:S01]  /*69b0*/  MOV R7, UR7 ;  /* 0x0000000700077c02 */ /* 0x008fe20008000f00 */
[----:B------:R-:W-:Y:S01]  /*69c0*/  IMAD.U32 R6, RZ, RZ, UR6 ;  /* 0x00000006ff067e24 */ /* 0x000fe2000f8e00ff */
[----:B-1----:R-:W-:Y:S01]  /*69d0*/  MOV R11, UR5 ;  /* 0x00000005000b7c02 */ /* 0x002fe20008000f00 */
[----:B------:R-:W-:Y:S02]  /*69e0*/  IMAD.U32 R10, RZ, RZ, UR4 ;  /* 0x00000004ff0a7e24 */ /* 0x000fe4000f8e00ff */
[----:B------:R-:W-:Y:S07]  /*69f0*/  LEPC R20, `(.L_x_119) ;  /* 0x000000001014794e */ /* 0x000fee0000000000 */
[----:B----45:R-:W-:Y:S05]  /*6a00*/  CALL.ABS.NOINC R2 ;  /* 0x0000000002007343 */ /* 0x030fea0003c00000 */
.L_x_119:
[----:B------:R-:W-:Y:S01]  /*6a10*/  LOP3.LUT P0, RZ, R94, 0x1b0, RZ, 0xc0, !PT ;  /* 0x000001b05eff7812 */ /* 0x000fe2000780c0ff */
[----:B------:R-:W-:Y:S11]  /*6a20*/  BSSY.RECONVERGENT B6, `(.L_x_120) ;  /* 0x0000013000067945 */ /* 0x000ff60003800200 */
[----:B------:R-:W-:Y:S01]  /*6a30*/  @!UPT UIADD3 URZ, UPT, UPT, URZ, URZ, URZ ;  /* 0x000000fffffff290 */ /* 0x000fe2000fffe0ff */
[----:B------:R-:W-:Y:S05]  /*6a40*/  @!P0 BRA `(.L_x_121) ;  /* 0x0000000000408947 */ /* 0x000fea0003800000 */
        /* <DEDUP_REMOVED lines=16> */
.L_x_121:
[----:B------:R-:W-:Y:S05]  /*6b50*/  BSYNC.RECONVERGENT B6 ;  /* 0x0000000000067941 */ /* 0x000fea0003800200 */
.L_x_120:
[----:B------:R-:W-:Y:S01]  /*6b60*/  R2UR UR4, R86 ;  /* 0x00000000560472ca */ /* 0x000fe200000e0000 */
[----:B------:R-:W-:Y:S01]  /*6b70*/  UISETP.NE.U32.AND UP0, UPT, UR60, URZ, UPT ;  /* 0x000000ff3c00728c */ /* 0x000fe2000bf05070 */
[----:B------:R-:W-:Y:S02]  /*6b80*/  ISETP.NE.U32.AND P4, PT, R82, RZ, PT ;  /* 0x000000ff5200720c */ /* 0x000fe40003f85070 */
[----:B------:R-:W-:Y:S01]  /*6b90*/  ISETP.NE.U32.AND P2, PT, RZ, UR46, PT ;  /* 0x0000002eff007c0c */ /* 0x000fe2000bf45070 */
[----:B------:R-:W-:Y:S01]  /*6ba0*/  UISETP.NE.AND.EX UP1, UPT, UR61, URZ, UPT, UP0 ;  /* 0x000000ff3d00728c */ /* 0x000fe2000bf25300 */
[----:B------:R-:W-:Y:S01]  /*6bb0*/  ISETP.NE.AND.EX P4, PT, R83, RZ, PT, P4 ;  /* 0x000000ff5300720c */ /* 0x000fe20003f85340 */
[----:B------:R-:W-:Y:S01]  /*6bc0*/  UPLOP3.LUT UP0, UPT, UPT, UPT, UPT, 0x40, 0x4 ;  /* 0x000000000004789c */ /* 0x000fe20003f0e870 */
[----:B------:R-:W-:Y:S05]  /*6bd0*/  ISETP.NE.AND.EX P2, PT, RZ, UR47, PT, P2 ;  /* 0x0000002fff007c0c */ /* 0x000fea000bf45320 */
[----:B------:R-:W-:Y:S06]  /*6be0*/  UISETP.NE.AND UP2, UPT, UR4, URZ, UPT ;  /* 0x000000ff0400728c */ /* 0x000fec000bf45270 */
[----:B------:R-:W-:Y:S05]  /*6bf0*/  PLOP3.LUT P1, PT, PT, PT, UP2, 0x80, 0x8 ;  /* 0x000000000008781c */ /* 0x000fea0003f2f028 */
[----:B------:R-:W-:Y:S06]  /*6c00*/  @UP2 UPLOP3.LUT UP0, UPT, UPT, UPT, UP1, 0x80, 0x8 ;  /* 0x000000000008289c */ /* 0x000fec0003f0f010 */
[----:B------:R-:W-:Y:S01]  /*6c10*/  PLOP3.LUT P0, PT, PT, PT, UP0, 0x80, 0x8 ;  /* 0x000000000008781c */ /* 0x000fe20003f0f008 */
[----:B------:R-:W-:Y:S01]  /*6c20*/  @!UPT UIADD3 URZ, UPT, UPT, URZ, URZ, URZ ;  /* 0x000000fffffff290 */ /* 0x000fe2000fffe0ff */
[----:B------:R-:W-:Y:S11]  /*6c30*/  BRA.U !UP1, `(.L_x_122) ;  /* 0x00000001093c7547 */ /* 0x000ff6000b800000 */
[----:B------:R-:W-:Y:S01]  /*6c40*/  UISETP.NE.U32.AND UP0, UPT, UR46, URZ, UPT ;  /* 0x000000ff2e00728c */ /* 0x000fe2000bf05070 */
[----:B-1----:R-:W-:Y:S01]  /*6c50*/  HFMA2 R0, -RZ, RZ, 0, 5.9604644775390625e-08 ;  /* 0x00000001ff007431 */ /* 0x002fe200000001ff */
[----:B------:R-:W1:Y:S01]  /*6c60*/  LDCU.64 UR8, c[0x0][0x358] ;  /* 0x00006b00ff0877ac */ /* 0x000e620008000a00 */
[----:B------:R-:W-:Y:S01]  /*6c70*/  IMAD.MOV.U32 R84, RZ, RZ, 0x1 ;  /* 0x00000001ff547424 */ /* 0x000fe200078e00ff */
[----:B------:R-:W-:Y:S06]  /*6c80*/  UISETP.NE.AND.EX UP0, UPT, UR47, URZ, UPT, UP0 ;  /* 0x000000ff2f00728c */ /* 0x000fec000bf05300 */
[----:B------:R-:W-:Y:S05]  /*6c90*/  PLOP3.LUT P3, PT, PT, PT, UP0, 0x80, 0x8 ;  /* 0x000000000008781c */ /* 0x000fea0003f6f008 */
[----:B------:R-:W2:Y:S01]  /*6ca0*/  @UP0 LDCU.64 UR4, c[0x0][0x888] ;  /* 0x00011100ff0407ac */ /* 0x000ea20008000a00 */
[----:B------:R-:W-:Y:S07]  /*6cb0*/  @UP0 UIMAD UR6, UR36, UR60, URZ ;  /* 0x0000003c240602a4 */ /* 0x000fee000f8e02ff */
[----:B------:R-:W-:Y:S01]  /*6cc0*/  @!P3 PRMT R84, R0, 0x7610, R84 ;  /* 0x000076100054b816 */ /* 0x000fe20000000054 */
[----:B--2---:R-:W-:Y:S06]  /*6cd0*/  @UP0 UIMAD.WIDE UR4, UR6, 0x4, UR4 ;  /* 0x00000004060408a5 */ /* 0x004fec000f8e0204 */
[----:B------:R-:W-:Y:S01]  /*6ce0*/  IMAD.U32 R2, RZ, RZ, UR4 ;  /* 0x00000004ff027e24 */ /* 0x000fe2000f8e00ff */
[----:B------:R-:W-:Y:S04]  /*6cf0*/  MOV R3, UR5 ;  /* 0x0000000500037c02 */ /* 0x000fe80008000f00 */
[----:B------:R-:W2:Y:S01]  /*6d00*/  @!UP0 LDCU UR4, c[0x0][0x880] ;  /* 0x00011000ff0487ac */ /* 0x000ea20008000800 */
[----:B-1---5:R3:W5:Y:S02]  /*6d10*/  @P3 LDG.E R41, desc[UR8][R2.64] ;  /* 0x0000000802293981 */ /* 0x022764000c1e1900 */
[----:B--23--:R-:W-:Y:S02]  /*6d20*/  @!P3 IMAD.U32 R41, RZ, RZ, UR4 ;  /* 0x00000004ff29be24 */ /* 0x00cfe4000f8e00ff */
.L_x_122:
[----:B------:R-:W-:Y:S05]  /*6d30*/  @!P4 BRA `(.L_x_123) ;  /* 0x000000000024c947 */ /* 0x000fea0003800000 */
[----:B------:R-:W-:Y:S01]  /*6d40*/  ISETP.NE.U32.AND P3, PT, R80, RZ, PT ;  /* 0x000000ff5000720c */ /* 0x000fe20003f65070 */
[----:B------:R-:W2:Y:S03]  /*6d50*/  LDCU.64 UR4, c[0x0][0x358] ;  /* 0x00006b00ff0477ac */ /* 0x000ea60008000a00 */
[----:B------:R-:W-:Y:S11]  /*6d60*/  ISETP.NE.AND.EX P3, PT, R81, RZ, PT, P3 ;  /* 0x000000ff5100720c */ /* 0x000ff60003f65330 */
[----:B------:R-:W-:Y:S02]  /*6d70*/  @!UPT UIADD3 URZ, UPT, UPT, URZ, URZ, URZ ;  /* 0x000000fffffff290 */ /* 0x000fe4000fffe0ff */
[----:B------:R-:W3:Y:S01]  /*6d80*/  @P3 LDC.64 R2, c[0x0][0x8a8] ;  /* 0x00022a00ff023b82 */ /* 0x000ee20000000a00 */
[----:B-1----:R-:W-:Y:S04]  /*6d90*/  @P3 IMAD R0, R82, UR36, RZ ;  /* 0x0000002452003c24 */ /* 0x002fe8000f8e02ff */
[----:B---3--:R-:W-:Y:S05]  /*6da0*/  @P3 IMAD.WIDE R2, R0, 0x4, R2 ;  /* 0x0000000400023825 */ /* 0x008fea00078e0202 */
[----:B--2--5:R2:W5:Y:S02]  /*6db0*/  @P3 LDG.E R38, desc[UR4][R2.64] ;  /* 0x0000000402263981 */ /* 0x024564000c1e1900 */
[----:B--2---:R-:W3:Y:S02]  /*6dc0*/  @!P3 LDC R38, c[0x0][0x8a0] ;  /* 0x00022800ff26bb82 */ /* 0x004ee40000000800 */
.L_x_123:
[----:B-----5:R-:W-:Y:S01]  /*6dd0*/  FSETP.NEU.AND P4, PT, R41, RZ, PT ;  /* 0x000000ff2900720b */ /* 0x020fe20003f8d000 */
[----:B------:R-:W-:Y:S01]  /*6de0*/  BSSY B1, `(.L_x_124) ;  /* 0x0000042000017945 */ /* 0x000fe20003800000 */
[----:B------:R-:W-:Y:S01]  /*6df0*/  SEL R5, RZ, 0xffffffff, P2 ;  /* 0xffffffffff057807 */ /* 0x000fe20001000000 */
[----:B------:R-:W-:Y:S01]  /*6e00*/  IMAD.MOV.U32 R102, RZ, RZ, 0x1 ;  /* 0x00000001ff667424 */ /* 0x000fe200078e00ff */
[----:B------:R-:W-:Y:S02]  /*6e10*/  LOP3.LUT P3, RZ, R84, 0xff, RZ, 0xc0, !PT ;  /* 0x000000ff54ff7812 */ /* 0x000fe4000786c0ff */
[----:B------:R-:W-:Y:S02]  /*6e20*/  CS2R R78, SRZ ;  /* 0x00000000004e7805 */ /* 0x000fe4000001ff00 */
[----:B------:R-:W-:Y:S02]  /*6e30*/  @P1 SEL R4, RZ, 0xffffffff, P4 ;  /* 0xffffffffff041807 */ /* 0x000fe40002000000 */
[----:B------:R-:W-:Y:S02]  /*6e40*/  CS2R R76, SRZ ;  /* 0x00000000004c7805 */ /* 0x000fe4000001ff00 */
[----:B------:R-:W-:Y:S02]  /*6e50*/  LEA R2, R90, UR44, 0x3 ;  /* 0x0000002c5a027c11 */ /* 0x000fe4000f8e18ff */
[----:B------:R-:W-:Y:S02]  /*6e60*/  CS2R R74, SRZ ;  /* 0x00000000004a7805 */ /* 0x000fe4000001ff00 */
[----:B------:R-:W-:Y:S02]  /*6e70*/  @P0 SEL R4, R5, R4, !P3 ;  /* 0x0000000405040207 */ /* 0x000fe40005800000 */
[----:B------:R-:W-:Y:S02]  /*6e80*/  CS2R R72, SRZ ;  /* 0x0000000000487805 */ /* 0x000fe4000001ff00 */
[----:B------:R-:W-:Y:S02]  /*6e90*/  LEA R100, R36, UR44, 0x3 ;  /* 0x0000002c24647c11 */ /* 0x000fe4000f8e18ff */
[----:B------:R-:W-:Y:S02]  /*6ea0*/  @P1 LOP3.LUT R4, R4, 0x1, RZ, 0xc0, !PT ;  /* 0x0000000104041812 */ /* 0x000fe400078ec0ff */
[----:B------:R-:W-:Y:S02]  /*6eb0*/  SHF.L.U32 R3, R92, 0x1f, RZ ;  /* 0x0000001f5c037819 */ /* 0x000fe400000006ff */
[----:B------:R-:W-:Y:S02]  /*6ec0*/  ISETP.NE.U32.OR P6, PT, R4, 0x1, !P1 ;  /* 0x000000010400780c */ /* 0x000fe40004fc5470 */
[----:B------:R-:W-:Y:S02]  /*6ed0*/  PLOP3.LUT P2, PT, PT, PT, UP1, 0x80, 0x8 ;  /* 0x000000000008781c */ /* 0x000fe40003f4f018 */
[C---:B------:R-:W-:Y:S02]  /*6ee0*/  LEA.HI R39, R36.reuse, R36, RZ, 0x1 ;  /* 0x0000002424277211 */ /* 0x040fe400078f08ff */
[----:B------:R-:W-:Y:S02]  /*6ef0*/  SEL R4, RZ, 0xffffffff, P4 ;  /* 0xffffffffff047807 */ /* 0x000fe40002000000 */
[----:B------:R-:W-:Y:S01]  /*6f00*/  P2R R96, PR, RZ, 0x40 ;  /* 0x00000040ff607803 */ /* 0x000fe20000000000 */
[C---:B-1----:R-:W-:Y:S01]  /*6f10*/  IMAD.SHL.U32 R0, R39.reuse, 0x40, RZ ;  /* 0x0000004027007824 */ /* 0x042fe200078e00ff */
[----:B------:R-:W-:Y:S03]  /*6f20*/  LOP3.LUT R39, R39, 0xffe, RZ, 0xc0, !PT ;  /* 0x00000ffe27277812 */ /* 0x000fe600078ec0ff */
[----:B------:R-:W-:Y:S02]  /*6f30*/  @P6 SHF.L.U32 R7, R89, 0x1f, RZ ;  /* 0x0000001f59076819 */ /* 0x000fe400000006ff */
[----:B------:R-:W-:Y:S01]  /*6f40*/  @P2 SEL R4, R5, R4, !P3 ;  /* 0x0000000405042207 */ /* 0x000fe20005800000 */
[----:B------:R-:W-:Y:S01]  /*6f50*/  IMAD.IADD R39, R36, 0x1, -R39 ;  /* 0x0000000124277824 */ /* 0x000fe200078e0a27 */
[----:B------:R-:W1:Y:S01]  /*6f60*/  @P6 SYNCS.PHASECHK.TRANS64.TRYWAIT P1, [R2+URZ+0x220], R7 ;  /* 0x00022007020065a7 */ /* 0x000e6200080211ff */
[----:B------:R-:W-:Y:S02]  /*6f70*/  LOP3.LUT R0, R0, 0xffffff80, RZ, 0xc0, !PT ;  /* 0xffffff8000007812 */ /* 0x000fe400078ec0ff */
[----:B------:R-:W-:Y:S03]  /*6f80*/  LOP3.LUT R4, R4, 0x1, RZ, 0xc0, !PT ;  /* 0x0000000104047812 */ /* 0x000fe600078ec0ff */
[----:B------:R-:W-:Y:S01]  /*6f90*/  IMAD.IADD R0, R37, 0x1, R0 ;  /* 0x0000000125007824 */ /* 0x000fe200078e0200 */
[----:B------:R-:W-:Y:S03]  /*6fa0*/  ISETP.NE.U32.AND P5, PT, R4, 0x1, PT ;  /* 0x000000010400780c */ /* 0x000fe60003fa5070 */
[----:B------:R-:W-:Y:S01]  /*6fb0*/  IMAD R39, R39, 0x100000, R0 ;  /* 0x0010000027277824 */ /* 0x000fe200078e0200 */
[----:B------:R-:W-:Y:S01]  /*6fc0*/  P2R R103, PR, RZ, 0x20 ;  /* 0x00000020ff677803 */ /* 0x000fe20000000000 */
[----:B------:R2:W4:Y:S01]  /*6fd0*/  SYNCS.PHASECHK.TRANS64.TRYWAIT P0, [R100+URZ+0x270], R3 ;  /* 0x00027003640075a7 */ /* 0x00052200080011ff */
[----:B-1----:R-:W-:Y:S01]  /*6fe0*/  @P6 SEL R102, RZ, 0x1, !P1 ;  /* 0x00000001ff666807 */ /* 0x002fe20004800000 */
[----:B--2---:R-:W-:Y:S06]  /*6ff0*/  @!P6 BRA `(.L_x_125) ;  /* 0x000000000080e947 */ /* 0x004fec0003800000 */
[----:B------:R-:W-:Y:S01]  /*7000*/  @P5 IMAD R6, R90, 0x1000, R71 ;  /* 0x000010005a065824 */ /* 0x000fe200078e0247 */
[----:B------:R-:W1:Y:S01]  /*7010*/  S2R R0, SR_CgaCtaId ;  /* 0x0000000000007919 */ /* 0x000e620000008800 */
[----:B------:R-:W-:Y:S01]  /*7020*/  ISETP.NE.AND P1, PT, R102, RZ, PT ;  /* 0x000000ff6600720c */ /* 0x000fe20003f25270 */
[----:B------:R-:W-:Y:S01]  /*7030*/  BSSY B0, `(.L_x_126) ;  /* 0x000000b000007945 */ /* 0x000fe20003800000 */
[----:B------:R-:W-:Y:S01]  /*7040*/  @P5 VIADD R4, R6, UR44 ;  /* 0x0000002c06045c36 */ /* 0x000fe20008000000 */
[----:B------:R-:W-:Y:S02]  /*7050*/  CS2R R74, SRZ ;  /* 0x00000000004a7805 */ /* 0x000fe4000001ff00 */
[----:B------:R-:W-:Y:S02]  /*7060*/  CS2R R72, SRZ ;  /* 0x0000000000487805 */ /* 0x000fe4000001ff00 */
[----:B------:R-:W-:Y:S01]  /*7070*/  CS2R R78, SRZ ;  /* 0x00000000004e7805 */ /* 0x000fe2000001ff00 */
[----:B------:R-:W-:Y:S01]  /*7080*/  @P5 IMAD R4, R93, -0x10, R4 ;  /* 0xfffffff05d045824 */ /* 0x000fe200078e0204 */
[----:B------:R-:W-:Y:S04]  /*7090*/  CS2R R76, SRZ ;  /* 0x00000000004c7805 */ /* 0x000fe8000001ff00 */
[----:B------:R-:W-:Y:S05]  /*70a0*/  @P1 BRA `(.L_x_127) ;  /* 0x00000000000c1947 */ /* 0x000fea0003800000 */
[----:B------:R-:W-:Y:S04]  /*70b0*/  SHF.L.U32 R5, R89, 0x1f, RZ ;  /* 0x0000001f59057819 */ /* 0x000fe800000006ff */
[----:B------:R-:W2:Y:S02]  /*70c0*/  SYNCS.PHASECHK.TRANS64.TRYWAIT P1, [R2+URZ+0x220], R5 ;  /* 0x00022005020075a7 */ /* 0x000ea400080211ff */
[----:B--2---:R-:W-:Y:S05]  /*70d0*/  @!P1 BRA `(.L_x_128) ;  /* 0x0000002c00c49947 */ /* 0x004fea0003800000 */
.L_x_127:
[----:B------:R-:W-:Y:S05]  /*70e0*/  BSYNC B0 ;  /* 0x0000000000007941 */ /* 0x000fea0003800000 */
.L_x_126:
[----:B------:R-:W-:Y:S01]  /*70f0*/  ISETP.NE.AND P1, PT, R103, RZ, PT ;  /* 0x000000ff6700720c */ /* 0x000fe20003f25270 */
[----:B--2---:R-:W-:Y:S02]  /*7100*/  VIADD R5, R2, 0x230 ;  /* 0x0000023002057836 */ /* 0x004fe40000000000 */
[----:B------:R-:W-:Y:S03]  /*7110*/  VIADD R90, R90, 0x1 ;  /* 0x000000015a5a7836 */ /* 0x000fe60000000000 */
[----:B-1----:R-:W-:Y:S07]  /*7120*/  PRMT R0, R0, 0x654, R5 ;  /* 0x0000065400007816 */ /* 0x002fee0000000005 */
[----:B------:R1:W2:Y:S04]  /*7130*/  @P1 LDS.128 R72, [R6+UR44+0x400] ;  /* 0x0004002c06481984 */ /* 0x0002a80008000c00 */
[----:B------:R1:W1:Y:S01]  /*7140*/  @P1 LDS.128 R76, [R4+0x410] ;  /* 0x00041000044c1984 */ /* 0x0002620000000c00 */
[C---:B------:R-:W-:Y:S01]  /*7150*/  ISETP.NE.AND P1, PT, R90.reuse, 0x2, PT ;  /* 0x000000025a00780c */ /* 0x040fe20003f25270 */
[----:B------:R-:W-:Y:S01]  /*7160*/  @!PT LDS RZ, [RZ] ;  /* 0x00000000fffff984 */ /* 0x000fe20000000800 */
[----:B------:R-:W-:Y:S01]  /*7170*/  @!PT LDS RZ, [RZ] ;  /* 0x00000000fffff984 */ /* 0x000fe20000000800 */
[----:B------:R-:W-:Y:S01]  /*7180*/  @!PT LDS RZ, [RZ] ;  /* 0x00000000fffff984 */ /* 0x000fe20000000800 */
[----:B------:R-:W-:Y:S01]  /*7190*/  @!PT LDS RZ, [RZ] ;  /* 0x00000000fffff984 */ /* 0x000fe20000000800 */
[----:B------:R5:W-:Y:S06]  /*71a0*/  MEMBAR.ALL.CTA ;  /* 0x0000000000007992 */ /* 0x000bec0000008000 */
[----:B-----5:R-:W5:Y:S01]  /*71b0*/  FENCE.VIEW.ASYNC.S ;  /* 0x00000000000073c6 */ /* 0x020f620000000000 */
[----:B------:R-:W-:Y:S01]  /*71c0*/  SEL R90, R90, RZ, P1 ;  /* 0x000000ff5a5a7207 */ /* 0x000fe20000800000 */
[----:B-----5:R5:W-:Y:S02]  /*71d0*/  SYNCS.ARRIVE.TRANS64.RED.A1T0 RZ, [R0+URZ], RZ ;  /* 0x000000ff00ff79a7 */ /* 0x020be400081004ff */
[----:B-----5:R-:W-:Y:S04]  /*71e0*/  SEL R0, RZ, 0x1, P1 ;  /* 0x00000001ff007807 */ /* 0x020fe80000800000 */
[----:B--2---:R-:W-:Y:S02]  /*71f0*/  LOP3.LUT R89, R89, R0, RZ, 0x3c, !PT ;  /* 0x0000000059597212 */ /* 0x004fe400078e3cff */
.L_x_125:
[----:B------:R-:W-:Y:S05]  /*7200*/  BSYNC B1 ;  /* 0x0000000000017941 */ /* 0x000fea0003800000 */
.L_x_124:
[----:B------:R-:W-:Y:S04]  /*7210*/  SHF.R.U32.HI R0, RZ, 0x15, R39 ;  /* 0x00000015ff007819 */ /* 0x000fe80000011627 */
[----:B------:R-:W-:Y:S01]  /*7220*/  LOP3.LUT P1, RZ, R0, 0x3, R85, 0x48, !PT ;  /* 0x0000000300ff7812 */ /* 0x000fe20007824855 */
[----:B------:R-:W-:Y:S01]  /*7230*/  @!UPT UIADD3 URZ, UPT, UPT, URZ, URZ, URZ ;  /* 0x000000fffffff290 */ /* 0x000fe2000fffe0ff */
[----:B----4-:R-:W-:Y:S11]  /*7240*/  @P0 BRA `(.L_x_129) ;  /* 0x0000000000080947 */ /* 0x010ff60003800000 */
[----:B------:R-:W2:Y:S02]  /*7250*/  SYNCS.PHASECHK.TRANS64.TRYWAIT P0, [R100+URZ+0x270], R3 ;  /* 0x00027003640075a7 */ /* 0x000ea400080011ff */
[----:B--2---:R-:W-:Y:S05]  /*7260*/  @!P0 BRA `(.L_x_130) ;  /* 0x0000002c00748947 */ /* 0x004fea0003800000 */
.L_x_129:
[----:B------:R-:W-:Y:S05]  /*7270*/  @!P1 BRA `(.L_x_131) ;  /* 0x0000000000409947 */ /* 0x000fea0003800000 */
[----:B------:R-:W4:Y:S01]  /*7280*/  LDCU.64 UR8, c[0x4][0x70] ;  /* 0x01000e00ff0877ac */ /* 0x000f220008000a00 */
[----:B--2---:R-:W-:Y:S01]  /*7290*/  MOV R3, 0x0 ;  /* 0x0000000000037802 */ /* 0x004fe20000000f00 */
[----:B------:R-:W-:Y:S02]  /*72a0*/  HFMA2 R12, -RZ, RZ, 0, 5.9604644775390625e-08 ;  /* 0x00000001ff0c7431 */ /* 0x000fe400000001ff */
[----:B------:R-:W-:Y:S02]  /*72b0*/  IMAD.MOV.U32 R8, RZ, RZ, 0x192 ;  /* 0x00000192ff087424 */ /* 0x000fe400078e00ff */
[----:B------:R-:W-:Y:S01]  /*72c0*/  IMAD.MOV.U32 R13, RZ, RZ, RZ ;  /* 0x000000ffff0d7224 */ /* 0x000fe200078e00ff */
[----:B------:R-:W2:Y:S01]  /*72d0*/  LDCU.64 UR6, c[0x4][0x78] ;  /* 0x01000f00ff0677ac */ /* 0x000ea20008000a00 */
[----:B------:R-:W3:Y:S01]  /*72e0*/  LDC.64 R2, c[0x4][R3] ;  /* 0x0100000003027b82 */ /* 0x000ee20000000a00 */
[----:B------:R-:W5:Y:S01]  /*72f0*/  LDCU.64 UR4, c[0x4][0x10] ;  /* 0x01000200ff0477ac */ /* 0x000f620008000a00 */
[----:B----4-:R-:W-:Y:S01]  /*7300*/  MOV R5, UR9 ;  /* 0x0000000900057c02 */ /* 0x010fe20008000f00 */
[----:B-1----:R-:W-:Y:S01]  /*7310*/  IMAD.U32 R4, RZ, RZ, UR8 ;  /* 0x00000008ff047e24 */ /* 0x002fe2000f8e00ff */
[----:B--2---:R-:W-:Y:S01]  /*7320*/  MOV R7, UR7 ;  /* 0x0000000700077c02 */ /* 0x004fe20008000f00 */
[----:B------:R-:W-:Y:S01]  /*7330*/  IMAD.U32 R6, RZ, RZ, UR6 ;  /* 0x00000006ff067e24 */ /* 0x000fe2000f8e00ff */
[----:B-----5:R-:W-:Y:S01]  /*7340*/  MOV R11, UR5 ;  /* 0x00000005000b7c02 */ /* 0x020fe20008000f00 */
[----:B------:R-:W-:Y:S02]  /*7350*/  IMAD.U32 R10, RZ, RZ, UR4 ;  /* 0x00000004ff0a7e24 */ /* 0x000fe4000f8e00ff */
[----:B------:R-:W-:Y:S07]  /*7360*/  LEPC R20, `(.L_x_131) ;  /* 0x000000001014794e */ /* 0x000fee0000000000 */
[----:B---3--:R-:W-:Y:S05]  /*7370*/  CALL.ABS.NOINC R2 ;  /* 0x0000000002007343 */ /* 0x008fea0003c00000 */
.L_x_131:
[-C--:B------:R-:W-:Y:S01]  /*7380*/  F2FP.F16.E4M3.UNPACK_B R42, R72.reuse ;  /* 0x00000048ff2a723e */ /* 0x080fe200020006ff */
[----:B------:R-:W-:Y:S05]  /*7390*/  WARPSYNC.ALL ;  /* 0x0000000000007948 */ /* 0x000fea0003800000 */
[----:B------:R-:W-:Y:S01]  /*73a0*/  R2UR UR4, R39 ;  /* 0x00000000270472ca */ /* 0x000fe200000e0000 */
[--C-:B------:R-:W-:Y:S01]  /*73b0*/  HADD2.F32 R40, -RZ, R42.reuse.H0_H0 ;  /* 0x2000002aff287230 */ /* 0x100fe20000004100 */
[----:B------:R-:W-:Y:S01]  /*73c0*/  F2FP.F16.E4M3.UNPACK_B R43, R72.H1 ;  /* 0x00000048ff2b723e */ /* 0x000fe200030006ff */
[----:B------:R-:W-:Y:S01]  /*73d0*/  HADD2.F32 R42, -RZ, R42.H1_H1 ;  /* 0x3000002aff2a7230 */ /* 0x000fe20000004100 */
[-C--:B------:R-:W-:Y:S01]  /*73e0*/  F2FP.F16.E4M3.UNPACK_B R45, R73.reuse ;  /* 0x00000049ff2d723e */ /* 0x080fe200020006ff */
[----:B------:R-:W-:Y:S01]  /*73f0*/  BSSY.RECONVERGENT B0, `(.L_x_132) ;  /* 0x0000099000007945 */ /* 0x000fe20003800200 */
[----:B------:R-:W-:Y:S01]  /*7400*/  F2FP.F16.E4M3.UNPACK_B R47, R73.H1 ;  /* 0x00000049ff2f723e */ /* 0x000fe200030006ff */
[--C-:B------:R-:W-:Y:S01]  /*7410*/  HADD2.F32 R44, -RZ, R43.reuse.H0_H0 ;  /* 0x2000002bff2c7230 */ /* 0x100fe20000004100 */
[-C--:B------:R-:W-:Y:S01]  /*7420*/  F2FP.F16.E4M3.UNPACK_B R49, R74.reuse ;  /* 0x0000004aff31723e */ /* 0x080fe200020006ff */
[----:B------:R-:W-:Y:S01]  /*7430*/  HADD2.F32 R46, -RZ, R43.H1_H1 ;  /* 0x3000002bff2e7230 */ /* 0x000fe20000004100 */
[----:B------:R-:W-:Y:S01]  /*7440*/  F2FP.F16.E4M3.UNPACK_B R51, R74.H1 ;  /* 0x0000004aff33723e */ /* 0x000fe200030006ff */
[--C-:B------:R-:W-:Y:S01]  /*7450*/  HADD2.F32 R43, -RZ, R45.reuse.H0_H0 ;  /* 0x2000002dff2b7230 */ /* 0x100fe20000004100 */
[-C--:B------:R-:W-:Y:S01]  /*7460*/  F2FP.F16.E4M3.UNPACK_B R53, R75.reuse ;  /* 0x0000004bff35723e */ /* 0x080fe200020006ff */
[----:B-1----:R-:W-:Y:S01]  /*7470*/  LDTM.16dp32bit_t0_t15.x32 R4, tmem[UR4] ;  /* 0x00000004000479ee */ /* 0x002fe20008a80000 */
[----:B------:R-:W3:Y:S01]  /*7480*/  LDTM.16dp32bit_t16_t31.x32 R4, tmem[UR4+0x20] ;  /* 0x00002004000479ee */ /* 0x000ee20008aa0000 */
[----:B------:R-:W-:Y:S01]  /*7490*/  ISETP.NE.AND P6, PT, R96, RZ, PT ;  /* 0x000000ff6000720c */ /* 0x000fe20003fc5270 */
[----:B------:R-:W-:Y:S01]  /*74a0*/  HADD2.F32 R48, -RZ, R45.H1_H1 ;  /* 0x3000002dff307230 */ /* 0x000fe20000004100 */
[----:B------:R-:W-:Y:S01]  /*74b0*/  IADD3 R109, PT, PT, R71, UR44, RZ ;  /* 0x0000002c476d7c10 */ /* 0x000fe2000fffe0ff */
[----:B------:R-:W-:Y:S01]  /*74c0*/  HADD2.F32 R52, -RZ, R49.H1_H1 ;  /* 0x30000031ff347230 */ /* 0x000fe20000004100 */
[----:B------:R-:W-:Y:S01]  /*74d0*/  SHF.L.U32 R108, R88, 0x4, RZ ;  /* 0x00000004586c7819 */ /* 0x000fe200000006ff */
[----:B------:R-:W-:Y:S01]  /*74e0*/  HADD2.F32 R56, -RZ, R53.H1_H1 ;  /* 0x30000035ff387230 */ /* 0x000fe20000004100 */
[----:B------:R-:W-:Y:S01]  /*74f0*/  F2FP.F16.E4M3.UNPACK_B R55, R75.H1 ;  /* 0x0000004bff37723e */ /* 0x000fe200030006ff */
[--C-:B------:R-:W-:Y:S01]  /*7500*/  HADD2.F32 R45, -RZ, R47.reuse.H0_H0 ;  /* 0x2000002fff2d7230 */ /* 0x100fe20000004100 */
[----:B------:R-:W-:Y:S01]  /*7510*/  IADD3 R101, PT, PT, R109, R108, RZ ;  /* 0x0000006c6d657210 */ /* 0x000fe20007ffe0ff */
[----:B------:R-:W-:Y:S01]  /*7520*/  HADD2.F32 R50, -RZ, R47.H1_H1 ;  /* 0x3000002fff327230 */ /* 0x000fe20000004100 */
[-C--:B------:R-:W-:Y:S01]  /*7530*/  F2FP.F16.E4M3.UNPACK_B R57, R76.reuse ;  /* 0x0000004cff39723e */ /* 0x080fe200020006ff */
[----:B------:R-:W-:Y:S01]  /*7540*/  HADD2.F32 R47, -RZ, R49.H0_H0 ;  /* 0x20000031ff2f7230 */ /* 0x000fe20000004100 */
[----:B------:R-:W-:Y:S01]  /*7550*/  F2FP.F16.E4M3.UNPACK_B R59, R76.H1 ;  /* 0x0000004cff3b723e */ /* 0x000fe200030006ff */
[----:B------:R-:W-:Y:S01]  /*7560*/  HADD2.F32 R49, -RZ, R51.H0_H0 ;  /* 0x20000033ff317230 */ /* 0x000fe20000004100 */
[-C--:B------:R-:W-:Y:S01]  /*7570*/  F2FP.F16.E4M3.UNPACK_B R61, R77.reuse ;  /* 0x0000004dff3d723e */ /* 0x080fe200020006ff */
[----:B------:R-:W-:Y:S01]  /*7580*/  HADD2.F32 R60, -RZ, R57.H1_H1 ;  /* 0x30000039ff3c7230 */ /* 0x000fe20000004100 */
[----:B------:R-:W-:Y:S01]  /*7590*/  F2FP.F16.E4M3.UNPACK_B R63, R77.H1 ;  /* 0x0000004dff3f723e */ /* 0x000fe200030006ff */
[----:B------:R-:W-:Y:S01]  /*75a0*/  HADD2.F32 R54, -RZ, R51.H1_H1 ;  /* 0x30000033ff367230 */ /* 0x000fe20000004100 */
[-C--:B------:R-:W-:Y:S01]  /*75b0*/  F2FP.F16.E4M3.UNPACK_B R65, R78.reuse ;  /* 0x0000004eff41723e */ /* 0x080fe200020006ff */
[----:B------:R-:W-:Y:S01]  /*75c0*/  HADD2.F32 R51, -RZ, R53.H0_H0 ;  /* 0x20000035ff337230 */ /* 0x000fe20000004100 */
[----:B------:R-:W-:Y:S01]  /*75d0*/  F2FP.F16.E4M3.UNPACK_B R67, R78.H1 ;  /* 0x0000004eff43723e */ /* 0x000fe200030006ff */
[----:B------:R-:W-:Y:S01]  /*75e0*/  HADD2.F32 R64, -RZ, R61.H1_H1 ;  /* 0x3000003dff407230 */ /* 0x000fe20000004100 */
[----:B------:R-:W-:Y:S01]  /*75f0*/  ISETP.NE.AND P0, PT, R95, RZ, PT ;  /* 0x000000ff5f00720c */ /* 0x000fe20003f05270 */
[C---:B---3--:R-:W-:Y:S01]  /*7600*/  FMUL R0, R38.reuse, R4 ;  /* 0x0000000426007220 */ /* 0x048fe20000400000 */
[C---:B------:R-:W-:Y:S01]  /*7610*/  FMUL R2, R38.reuse, R5 ;  /* 0x0000000526027220 */ /* 0x040fe20000400000 */
[C---:B------:R-:W-:Y:S01]  /*7620*/  FMUL R4, R38.reuse, R8 ;  /* 0x0000000826047220 */ /* 0x040fe20000400000 */
[C---:B------:R-:W-:Y:S01]  /*7630*/  FMUL R5, R38.reuse, R9 ;  /* 0x0000000926057220 */ /* 0x040fe20000400000 */
[C---:B------:R-:W-:Y:S01]  /*7640*/  FFMA R0, R41.reuse, R40, R0 ;  /* 0x0000002829007223 */ /* 0x040fe20000000000 */
[C---:B------:R-:W-:Y:S01]  /*7650*/  FFMA R2, R41.reuse, R42, R2 ;  /* 0x0000002a29027223 */ /* 0x040fe20000000002 */
[C---:B------:R-:W-:Y:S01]  /*7660*/  FMUL R8, R38.reuse, R12 ;  /* 0x0000000c26087220 */ /* 0x040fe20000400000 */
[C---:B------:R-:W-:Y:S01]  /*7670*/  FMUL R9, R38.reuse, R13 ;  /* 0x0000000d26097220 */ /* 0x040fe20000400000 */
[C---:B------:R-:W-:Y:S01]  /*7680*/  FMUL R12, R38.reuse, R16 ;  /* 0x00000010260c7220 */ /* 0x040fe20000400000 */
[C---:B------:R-:W-:Y:S01]  /*7690*/  FMUL R13, R38.reuse, R17 ;  /* 0x00000011260d7220 */ /* 0x040fe20000400000 */
[C---:B------:R-:W-:Y:S01]  /*76a0*/  FMUL R16, R38.reuse, R20 ;  /* 0x0000001426107220 */ /* 0x040fe20000400000 */
[C---:B------:R-:W-:Y:S01]  /*76b0*/  FMUL R17, R38.reuse, R21 ;  /* 0x0000001526117220 */ /* 0x040fe20000400000 */
[C---:B------:R-:W-:Y:S01]  /*76c0*/  FMUL R20, R38.reuse, R24 ;  /* 0x0000001826147220 */ /* 0x040fe20000400000 */
[C---:B------:R-:W-:Y:S01]  /*76d0*/  FMUL R21, R38.reuse, R25 ;  /* 0x0000001926157220 */ /* 0x040fe20000400000 */
[----:B------:R-:W-:Y:S02]  /*76e0*/  HADD2.F32 R68, -RZ, R65.H1_H1 ;  /* 0x30000041ff447230 */ /* 0x000fe40000004100 */
[C---:B------:R-:W-:Y:S01]  /*76f0*/  FMUL R24, R38.reuse, R28 ;  /* 0x0000001c26187220 */ /* 0x040fe20000400000 */
[C---:B------:R-:W-:Y:S01]  /*7700*/  FMUL R25, R38.reuse, R29 ;  /* 0x0000001d26197220 */ /* 0x040fe20000400000 */
[C---:B------:R-:W-:Y:S01]  /*7710*/  FMUL R28, R38.reuse, R32 ;  /* 0x00000020261c7220 */ /* 0x040fe20000400000 */
[C---:B------:R-:W-:Y:S01]  /*7720*/  FMUL R29, R38.reuse, R33 ;  /* 0x00000021261d7220 */ /* 0x040fe20000400000 */
[C---:B--2---:R-:W-:Y:S01]  /*7730*/  FMUL R3, R38.reuse, R6 ;  /* 0x0000000626037220 */ /* 0x044fe20000400000 */
[C---:B------:R-:W-:Y:S01]  /*7740*/  FMUL R7, R38.reuse, R7 ;  /* 0x0000000726077220 */ /* 0x040fe20000400000 */
[C---:B------:R-:W-:Y:S01]  /*7750*/  FMUL R6, R38.reuse, R10 ;  /* 0x0000000a26067220 */ /* 0x040fe20000400000 */
[C---:B------:R-:W-:Y:S01]  /*7760*/  FMUL R11, R38.reuse, R11 ;  /* 0x0000000b260b7220 */ /* 0x040fe20000400000 */
[C---:B------:R-:W-:Y:S01]  /*7770*/  FFMA R3, R41.reuse, R44, R3 ;  /* 0x0000002c29037223 */ /* 0x040fe20000000003 */
[C---:B------:R-:W-:Y:S01]  /*7780*/  FFMA R7, R41.reuse, R46, R7 ;  /* 0x0000002e29077223 */ /* 0x040fe20000000007 */
[C---:B------:R-:W-:Y:S01]  /*7790*/  FFMA R4, R41.reuse, R43, R4 ;  /* 0x0000002b29047223 */ /* 0x040fe20000000004 */
[----:B------:R-:W-:Y:S01]  /*77a0*/  F2FP.F16.E4M3.UNPACK_B R40, R79 ;  /* 0x0000004fff28723e */ /* 0x000fe200020006ff */
[C---:B------:R-:W-:Y:S01]  /*77b0*/  FFMA R5, R41.reuse, R48, R5 ;  /* 0x0000003029057223 */ /* 0x040fe20000000005 */
[C---:B------:R-:W-:Y:S01]  /*77c0*/  FFMA R6, R41.reuse, R45, R6 ;  /* 0x0000002d29067223 */ /* 0x040fe20000000006 */
[----:B------:R-:W-:Y:S01]  /*77d0*/  F2FP.F16.E4M3.UNPACK_B R42, R79.H1 ;  /* 0x0000004fff2a723e */ /* 0x000fe200030006ff */
[C---:B------:R-:W-:Y:S01]  /*77e0*/  FFMA R11, R41.reuse, R50, R11 ;  /* 0x00000032290b7223 */ /* 0x040fe2000000000b */
[----:B------:R-:W-:Y:S01]  /*77f0*/  FFMA R8, R41, R47, R8 ;  /* 0x0000002f29087223 */ /* 0x000fe20000000008 */
[----:B------:R-:W-:Y:S01]  /*7800*/  F2FP.SATFINITE.E4M3.F32.PACK_AB_MERGE_C R97, R7, R3, RZ ;  /* 0x000000030761723e */ /* 0x000fe200048070ff */
[C---:B------:R-:W-:Y:S01]  /*7810*/  FFMA R9, R41.reuse, R52, R9 ;  /* 0x0000003429097223 */ /* 0x040fe20000000009 */
[----:B------:R-:W-:Y:S01]  /*7820*/  FMUL R10, R38, R14 ;  /* 0x0000000e260a7220 */ /* 0x000fe20000400000 */
[----:B------:R-:W-:Y:S01]  /*7830*/  LEA R109, R90, UR44, 0x3 ;  /* 0x0000002c5a6d7c11 */ /* 0x000fe2000f8e18ff */
[----:B------:R-:W-:Y:S01]  /*7840*/  FMUL R15, R38, R15 ;  /* 0x0000000f260f7220 */ /* 0x000fe20000400000 */
[--C-:B------:R-:W-:Y:S01]  /*7850*/  HADD2.F32 R53, -RZ, R55.reuse.H0_H0 ;  /* 0x20000037ff357230 */ /* 0x100fe20000004100 */
[----:B------:R-:W-:Y:S01]  /*7860*/  F2FP.SATFINITE.E4M3.F32.PACK_AB_MERGE_C R96, R2, R0, R97 ;  /* 0x000000000260723e */ /* 0x000fe20004807061 */
[----:B------:R-:W-:Y:S01]  /*7870*/  FFMA R10, R41, R49, R10 ;  /* 0x00000031290a7223 */ /* 0x000fe2000000000a */
[----:B------:R-:W-:Y:S01]  /*7880*/  F2FP.SATFINITE.E4M3.F32.PACK_AB_MERGE_C R97, R11, R6, RZ ;  /* 0x000000060b61723e */ /* 0x000fe200048070ff */
[C---:B------:R-:W-:Y:S01]  /*7890*/  FFMA R15, R41.reuse, R54, R15 ;  /* 0x00000036290f7223 */ /* 0x040fe2000000000f */
[C---:B------:R-:W-:Y:S01]  /*78a0*/  FFMA R12, R41.reuse, R51, R12 ;  /* 0x00000033290c7223 */ /* 0x040fe2000000000c */
[----:B------:R-:W-:Y:S01]  /*78b0*/  FFMA R13, R41, R56, R13 ;  /* 0x00000038290d7223 */ /* 0x000fe2000000000d */
[----:B------:R-:W-:Y:S01]  /*78c0*/  F2FP.SATFINITE.E4M3.F32.PACK_AB_MERGE_C R97, R5, R4, R97 ;  /* 0x000000040561723e */ /* 0x000fe20004807061 */
[----:B------:R-:W-:Y:S01]  /*78d0*/  HADD2.F32 R58, -RZ, R55.H1_H1 ;  /* 0x30000037ff3a7230 */ /* 0x000fe20000004100 */
[----:B------:R-:W-:Y:S01]  /*78e0*/  F2FP.SATFINITE.E4M3.F32.PACK_AB_MERGE_C R98, R15, R10, RZ ;  /* 0x0000000a0f62723e */ /* 0x000fe200048070ff */
[----:B------:R-:W-:Y:S02]  /*78f0*/  HADD2.F32 R55, -RZ, R57.H0_H0 ;  /* 0x20000039ff377230 */ /* 0x000fe40000004100 */
[C---:B------:R-:W-:Y:S01]  /*7900*/  FMUL R14, R38.reuse, R18 ;  /* 0x00000012260e7220 */ /* 0x040fe20000400000 */
[C---:B------:R-:W-:Y:S01]  /*7910*/  FMUL R19, R38.reuse, R19 ;  /* 0x0000001326137220 */ /* 0x040fe20000400000 */
[--C-:B------:R-:W-:Y:S02]  /*7920*/  HADD2.F32 R57, -RZ, R59.reuse.H0_H0 ;  /* 0x2000003bff397230 */ /* 0x100fe40000004100 */
[C---:B------:R-:W-:Y:S01]  /*7930*/  FMUL R18, R38.reuse, R22 ;  /* 0x0000001626127220 */ /* 0x040fe20000400000 */
[C---:B------:R-:W-:Y:S01]  /*7940*/  FFMA R14, R41.reuse, R53, R14 ;  /* 0x00000035290e7223 */ /* 0x040fe2000000000e */
[----:B------:R-:W-:Y:S02]  /*7950*/  HADD2.F32 R62, -RZ, R59.H1_H1 ;  /* 0x3000003bff3e7230 */ /* 0x000fe40000004100 */
[C---:B------:R-:W-:Y:S01]  /*7960*/  FFMA R19, R41.reuse, R58, R19 ;  /* 0x0000003a29137223 */ /* 0x040fe20000000013 */
[----:B------:R-:W-:Y:S02]  /*7970*/  HADD2.F32 R59, -RZ, R61.H0_H0 ;  /* 0x2000003dff3b7230 */ /* 0x000fe40000004100 */
[C---:B------:R-:W-:Y:S01]  /*7980*/  FMUL R23, R38.reuse, R23 ;  /* 0x0000001726177220 */ /* 0x040fe20000400000 */
[C---:B------:R-:W-:Y:S01]  /*7990*/  FFMA R16, R41.reuse, R55, R16 ;  /* 0x0000003729107223 */ /* 0x040fe20000000010 */
[C---:B------:R-:W-:Y:S01]  /*79a0*/  FFMA R17, R41.reuse, R60, R17 ;  /* 0x0000003c29117223 */ /* 0x040fe20000000011 */
[--C-:B------:R-:W-:Y:S02]  /*79b0*/  HADD2.F32 R61, -RZ, R63.reuse.H0_H0 ;  /* 0x2000003fff3d7230 */ /* 0x100fe40000004100 */
[C---:B------:R-:W-:Y:S01]  /*79c0*/  FFMA R18, R41.reuse, R57, R18 ;  /* 0x0000003929127223 */ /* 0x040fe20000000012 */
[----:B------:R-:W-:Y:S02]  /*79d0*/  HADD2.F32 R66, -RZ, R63.H1_H1 ;  /* 0x3000003fff427230 */ /* 0x000fe40000004100 */
[C---:B------:R-:W-:Y:S01]  /*79e0*/  FMUL R22, R38.reuse, R26 ;  /* 0x0000001a26167220 */ /* 0x040fe20000400000 */
[----:B------:R-:W-:Y:S02]  /*79f0*/  HADD2.F32 R63, -RZ, R65.H0_H0 ;  /* 0x20000041ff3f7230 */ /* 0x000fe40000004100 */
[C---:B------:R-:W-:Y:S01]  /*7a00*/  FFMA R23, R41.reuse, R62, R23 ;  /* 0x0000003e29177223 */ /* 0x040fe20000000017 */
[C---:B------:R-:W-:Y:S01]  /*7a10*/  FMUL R27, R38.reuse, R27 ;  /* 0x0000001b261b7220 */ /* 0x040fe20000400000 */
[C---:B------:R-:W-:Y:S01]  /*7a20*/  FFMA R20, R41.reuse, R59, R20 ;  /* 0x0000003b29147223 */ /* 0x040fe20000000014 */
[C---:B------:R-:W-:Y:S01]  /*7a30*/  FFMA R21, R41.reuse, R64, R21 ;  /* 0x0000004029157223 */ /* 0x040fe20000000015 */
[--C-:B------:R-:W-:Y:S02]  /*7a40*/  HADD2.F32 R65, -RZ, R67.reuse.H0_H0 ;  /* 0x20000043ff417230 */ /* 0x100fe40000004100 */
[C---:B------:R-:W-:Y:S01]  /*7a50*/  FFMA R22, R41.reuse, R61, R22 ;  /* 0x0000003d29167223 */ /* 0x040fe20000000016 */
[----:B------:R-:W-:Y:S02]  /*7a60*/  HADD2.F32 R70, -RZ, R67.H1_H1 ;  /* 0x30000043ff467230 */ /* 0x000fe40000004100 */
[C---:B------:R-:W-:Y:S01]  /*7a70*/  FMUL R26, R38.reuse, R30 ;  /* 0x0000001e261a7220 */ /* 0x040fe20000400000 */
[--C-:B------:R-:W-:Y:S02]  /*7a80*/  HADD2.F32 R67, -RZ, R40.reuse.H0_H0 ;  /* 0x20000028ff437230 */ /* 0x100fe40000004100 */
[C---:B------:R-:W-:Y:S01]  /*7a90*/  FFMA R27, R41.reuse, R66, R27 ;  /* 0x00000042291b7223 */ /* 0x040fe2000000001b */
[C---:B------:R-:W-:Y:S01]  /*7aa0*/  FMUL R31, R38.reuse, R31 ;  /* 0x0000001f261f7220 */ /* 0x040fe20000400000 */
[C---:B------:R-:W-:Y:S01]  /*7ab0*/  FFMA R24, R41.reuse, R63, R24 ;  /* 0x0000003f29187223 */ /* 0x040fe20000000018 */
[----:B------:R-:W-:Y:S02]  /*7ac0*/  HADD2.F32 R40, -RZ, R40.H1_H1 ;  /* 0x30000028ff287230 */ /* 0x000fe40000004100 */
[C---:B------:R-:W-:Y:S01]  /*7ad0*/  FFMA R25, R41.reuse, R68, R25 ;  /* 0x0000004429197223 */ /* 0x040fe20000000019 */
[--C-:B------:R-:W-:Y:S02]  /*7ae0*/  HADD2.F32 R69, -RZ, R42.reuse.H0_H0 ;  /* 0x2000002aff457230 */ /* 0x100fe40000004100 */
[C---:B------:R-:W-:Y:S01]  /*7af0*/  FFMA R26, R41.reuse, R65, R26 ;  /* 0x00000041291a7223 */ /* 0x040fe2000000001a */
[----:B------:R-:W-:Y:S02]  /*7b00*/  HADD2.F32 R42, -RZ, R42.H1_H1 ;  /* 0x3000002aff2a7230 */ /* 0x000fe40000004100 */
[C---:B------:R-:W-:Y:S01]  /*7b10*/  FMUL R30, R38.reuse, R34 ;  /* 0x00000022261e7220 */ /* 0x040fe20000400000 */
[----:B------:R-:W-:Y:S01]  /*7b20*/  FFMA R31, R41, R70, R31 ;  /* 0x00000046291f7223 */ /* 0x000fe2000000001f */
[----:B------:R-:W-:Y:S01]  /*7b30*/  FMUL R35, R38, R35 ;  /* 0x0000002326237220 */ /* 0x000fe20000400000 */
[----:B------:R-:W-:Y:S01]  /*7b40*/  F2FP.SATFINITE.E4M3.F32.PACK_AB_MERGE_C R99, R19, R14, RZ ;  /* 0x0000000e1363723e */ /* 0x000fe200048070ff */
[C---:B------:R-:W-:Y:S01]  /*7b50*/  FFMA R28, R41.reuse, R67, R28 ;  /* 0x00000043291c7223 */ /* 0x040fe2000000001c */
[C---:B------:R-:W-:Y:S01]  /*7b60*/  FFMA R29, R41.reuse, R40, R29 ;  /* 0x00000028291d7223 */ /* 0x040fe2000000001d */
[C---:B------:R-:W-:Y:S01]  /*7b70*/  FFMA R30, R41.reuse, R69, R30 ;  /* 0x00000045291e7223 */ /* 0x040fe2000000001e */
[----:B------:R-:W-:Y:S01]  /*7b80*/  FFMA R35, R41, R42, R35 ;  /* 0x0000002a29237223 */ /* 0x000fe20000000023 */
[----:B------:R-:W-:Y:S02]  /*7b90*/  F2FP.SATFINITE.E4M3.F32.PACK_AB_MERGE_C R98, R9, R8, R98 ;  /* 0x000000080962723e */ /* 0x000fe40004807062 */
[----:B------:R-:W-:Y:S02]  /*7ba0*/  F2FP.SATFINITE.E4M3.F32.PACK_AB_MERGE_C R99, R13, R12, R99 ;  /* 0x0000000c0d63723e */ /* 0x000fe40004807063 */
[----:B------:R-:W-:Y:S02]  /*7bb0*/  F2FP.SATFINITE.E4M3.F32.PACK_AB_MERGE_C R104, R23, R18, RZ ;  /* 0x000000121768723e */ /* 0x000fe400048070ff */
[----:B------:R-:W-:Y:S01]  /*7bc0*/  F2FP.SATFINITE.E4M3.F32.PACK_AB_MERGE_C R105, R27, R22, RZ ;  /* 0x000000161b69723e */ /* 0x000fe200048070ff */
[----:B------:R1:W-:Y:S01]  /*7bd0*/  STS.128 [R71+UR44+0x2400], R96 ;  /* 0x0024006047007988 */ /* 0x0003e20008000c2c */
[----:B------:R-:W-:Y:S02]  /*7be0*/  F2FP.SATFINITE.E4M3.F32.PACK_AB_MERGE_C R110, R31, R26, RZ ;  /* 0x0000001a1f6e723e */ /* 0x000fe400048070ff */
[----:B------:R-:W-:Y:S02]  /*7bf0*/  F2FP.SATFINITE.E4M3.F32.PACK_AB_MERGE_C R111, R35, R30, RZ ;  /* 0x0000001e236f723e */ /* 0x000fe400048070ff */
[----:B------:R-:W-:Y:S02]  /*7c00*/  F2FP.SATFINITE.E4M3.F32.PACK_AB_MERGE_C R104, R17, R16, R104 ;  /* 0x000000101168723e */ /* 0x000fe40004807068 */
[----:B------:R-:W-:Y:S02]  /*7c10*/  F2FP.SATFINITE.E4M3.F32.PACK_AB_MERGE_C R105, R21, R20, R105 ;  /* 0x000000141569723e */ /* 0x000fe40004807069 */
[----:B------:R-:W-:Y:S02]  /*7c20*/  F2FP.SATFINITE.E4M3.F32.PACK_AB_MERGE_C R106, R25, R24, R110 ;  /* 0x00000018196a723e */ /* 0x000fe4000480706e */
[----:B------:R-:W-:Y:S02]  /*7c30*/  F2FP.SATFINITE.E4M3.F32.PACK_AB_MERGE_C R107, R29, R28, R111 ;  /* 0x0000001c1d6b723e */ /* 0x000fe4000480706f */
[----:B------:R-:W-:Y:S03]  /*7c40*/  @P6 SHF.L.U32 R110, R89, 0x1f, RZ ;  /* 0x0000001f596e6819 */ /* 0x000fe600000006ff */
[----:B------:R1:W-:Y:S01]  /*7c50*/  STS.128 [R101+0x2410], R104 ;  /* 0x0024106865007388 */ /* 0x0003e20000000c00 */
[----:B------:R-:W-:Y:S01]  /*7c60*/  @!PT LDS RZ, [RZ] ;  /* 0x00000000fffff984 */ /* 0x000fe20000000800 */
[----:B------:R-:W-:Y:S01]  /*7c70*/  @!PT LDS RZ, [RZ] ;  /* 0x00000000fffff984 */ /* 0x000fe20000000800 */
[----:B------:R-:W-:Y:S01]  /*7c80*/  @!PT LDS RZ, [RZ] ;  /* 0x00000000fffff984 */ /* 0x000fe20000000800 */
[----:B------:R-:W-:Y:S01]  /*7c90*/  @!PT LDS RZ, [RZ] ;  /* 0x00000000fffff984 */ /* 0x000fe20000000800 */
[----:B------:R2:W-:Y:S07]  /*7ca0*/  MEMBAR.ALL.CTA ;  /* 0x0000000000007992 */ /* 0x0005ee0000008000 */
[----:B--2---:R-:W2:Y:S02]  /*7cb0*/  FENCE.VIEW.ASYNC.S ;  /* 0x00000000000073c6 */ /* 0x004ea40000000000 */
[----:B--2---:R-:W-:Y:S06]  /*7cc0*/  BAR.SYNC.DEFER_BLOCKING 0x1, 0x80 ;  /* 0x0042000000007b1d */ /* 0x004fec0000010000 */
[----:B------:R-:W-:Y:S05]  /*7cd0*/  @P0 BRA `(.L_x_133) ;  /* 0x0000000000280947 */ /* 0x000fea0003800000 */
[----:B------:R-:W2:Y:S01]  /*7ce0*/  LDCU.64 UR6, c[0x0][0x348] ;  /* 0x00006900ff0677ac */ /* 0x000ea20008000a00 */
[----:B------:R-:W-:Y:S01]  /*7cf0*/  UIADD3 UR4, UPT, UPT, UR44, 0x2400, URZ ;  /* 0x000024002c047890 */ /* 0x000fe2000fffe0ff */
[----:B------:R-:W-:Y:S05]  /*7d00*/  UMOV UR51, UR36 ;  /* 0x0000002400337c82 */ /* 0x000fea0008000000 */
[----:B------:R-:W-:Y:S04]  /*7d10*/  MOV R94, UR4 ;  /* 0x00000004005e7c02 */ /* 0x000fe80008000f00 */
[----:B------:R-:W-:Y:S01]  /*7d20*/  R2UR UR48, R94 ;  /* 0x000000005e3072ca */ /* 0x000fe200000e0000 */
[----:B--2---:R-:W-:Y:S04]  /*7d30*/  UIADD3 UR4, UP0, UPT, UR6, 0x680, URZ ;  /* 0x0000068006047890 */ /* 0x004fe8000ff1e0ff */
[----:B------:R-:W-:Y:S09]  /*7d40*/  UIADD3.X UR5, UPT, UPT, URZ, UR7, URZ, UP0, !UPT ;  /* 0x00000007ff057290 */ /* 0x000ff200087fe4ff */
[----:B------:R2:W-:Y:S01]  /*7d50*/  UTMASTG.3D [UR48], [UR4] ;  /* 0x00000030040073b5 */ /* 0x0005e20008010000 */
[----:B------:R0:W-:Y:S01]  /*7d60*/  UTMACMDFLUSH ;  /* 0x00000000000079b7 */ /* 0x0001e20000000000 */
[----:B--2---:R-:W-:Y:S04]  /*7d70*/  DEPBAR.LE SB0, 0x1 ;  /* 0x000080400000791a */ /* 0x004fe80000000000 */
.L_x_133:
[----:B------:R-:W-:Y:S05]  /*7d80*/  BSYNC.RECONVERGENT B0 ;  /* 0x0000000000007941 */ /* 0x000fea0003800200 */
.L_x_132:
[----:B------:R-:W-:Y:S06]  /*7d90*/  BAR.SYNC.DEFER_BLOCKING 0x1, 0x80 ;  /* 0x0042000000007b1d */ /* 0x000fec0000010000 */
[----:B------:R-:W2:Y:S01]  /*7da0*/  @P6 SYNCS.PHASECHK.TRANS64.TRYWAIT P0, [R109+URZ+0x220], R110 ;  /* 0x0002206e6d0065a7 */ /* 0x000ea200080011ff */
[----:B------:R-:W-:Y:S01]  /*7db0*/  BSSY B1, `(.L_x_134) ;  /* 0x0000020000017945 */ /* 0x000fe20003800000 */
[----:B--2---:R-:W-:Y:S03]  /*7dc0*/  @P6 SEL R102, RZ, 0x1, !P0 ;  /* 0x00000001ff666807 */ /* 0x004fe60004000000 */
[----:B------:R-:W-:Y:S05]  /*7dd0*/  @!P6 BRA `(.L_x_135) ;  /* 0x000000000074e947 */ /* 0x000fea0003800000 */
[----:B------:R-:W-:Y:S01]  /*7de0*/  ISETP.NE.AND P1, PT, R103, RZ, PT ;  /* 0x000000ff6700720c */ /* 0x000fe20003f25270 */
[----:B------:R-:W2:Y:S01]  /*7df0*/  S2R R0, SR_CgaCtaId ;  /* 0x0000000000007919 */ /* 0x000ea20000008800 */
[----:B------:R-:W-:Y:S01]  /*7e00*/  ISETP.NE.AND P0, PT, R102, RZ, PT ;  /* 0x000000ff6600720c */ /* 0x000fe20003f05270 */
[----:B------:R-:W-:Y:S10]  /*7e10*/  BSSY B0, `(.L_x_136) ;  /* 0x0000008000007945 */ /* 0x000ff40003800000 */
[----:B------:R-:W-:Y:S05]  /*7e20*/  @P1 IMAD R2, R90, 0x1000, R71 ;  /* 0x000010005a021824 */ /* 0x000fea00078e0247 */
[----:B------:R-:W-:Y:S05]  /*7e30*/  @P1 IADD3 R3, PT, PT, R2, UR44, RZ ;  /* 0x0000002c02031c10 */ /* 0x000fea000fffe0ff */
[----:B------:R-:W-:Y:S01]  /*7e40*/  @P1 IMAD.IADD R3, R3, 0x1, R108 ;  /* 0x0000000103031824 */ /* 0x000fe200078e026c */
[----:B------:R-:W-:Y:S06]  /*7e50*/  @P0 BRA `(.L_x_137) ;  /* 0x00000000000c0947 */ /* 0x000fec0003800000 */
[----:B------:R-:W-:Y:S04]  /*7e60*/  SHF.L.U32 R4, R89, 0x1f, RZ ;  /* 0x0000001f59047819 */ /* 0x000fe800000006ff */
[----:B------:R-:W3:Y:S02]  /*7e70*/  SYNCS.PHASECHK.TRANS64.TRYWAIT P0, [R109+URZ+0x220], R4 ;  /* 0x000220046d0075a7 */ /* 0x000ee400080011ff */
[----:B---3--:R-:W-:Y:S05]  /*7e80*/  @!P0 BRA `(.L_x_138) ;  /* 0x0000002000808947 */ /* 0x008fea0003800000 */
.L_x_137:
[----:B------:R-:W-:Y:S05]  /*7e90*/  BSYNC B0 ;  /* 0x0000000000007941 */ /* 0x000fea0003800000 */
.L_x_136:
[----:B------:R-:W-:Y:S01]  /*7ea0*/  ISETP.NE.AND P0, PT, R103, RZ, PT ;  /* 0x000000ff6700720c */ /* 0x000fe20003f05270 */
[----:B---3--:R-:W-:Y:S02]  /*7eb0*/  VIADD R109, R109, 0x230 ;  /* 0x000002306d6d7836 */ /* 0x008fe40000000000 */
[----:B------:R-:W-:Y:S03]  /*7ec0*/  VIADD R90, R90, 0x1 ;  /* 0x000000015a5a7836 */ /* 0x000fe60000000000 */
[----:B--2---:R-:W-:Y:S07]  /*7ed0*/  PRMT R0, R0, 0x654, R109 ;  /* 0x0000065400007816 */ /* 0x004fee000000006d */
[----:B------:R2:W3:Y:S04]  /*7ee0*/  @P0 LDS.128 R72, [R2+UR44+0x400] ;  /* 0x0004002c02480984 */ /* 0x0004e80008000c00 */
[----:B------:R2:W4:Y:S01]  /*7ef0*/  @P0 LDS.128 R76, [R3+0x410] ;  /* 0x00041000034c0984 */ /* 0x0005220000000c00 */
        /* <DEDUP_REMOVED lines=10> */
[----:B--23--:R-:W-:Y:S02]  /*7fa0*/  LOP3.LUT R89, R89, R0, RZ, 0x3c, !PT ;  /* 0x0000000059597212 */ /* 0x00cfe400078e3cff */
.L_x_135:
[----:B------:R-:W-:Y:S05]  /*7fb0*/  BSYNC B1 ;  /* 0x0000000000017941 */ /* 0x000fea0003800000 */
.L_x_134:
[----:B------:R-:W-:Y:S05]  /*7fc0*/  VIADD R0, R39, 0x40 ;  /* 0x0000004027007836 */ /* 0x000fea0000000000 */
[----:B------:R-:W-:Y:S04]  /*7fd0*/  SHF.R.U32.HI R0, RZ, 0x15, R0 ;  /* 0x00000015ff007819 */ /* 0x000fe80000011600 */
[----:B------:R-:W-:Y:S11]  /*7fe0*/  LOP3.LUT P0, RZ, R0, 0x3, R85, 0x48, !PT ;  /* 0x0000000300ff7812 */ /* 0x000ff60007804855 */
[----:B------:R-:W-:Y:S02]  /*7ff0*/  @!UPT UIADD3 URZ, UPT, UPT, URZ, URZ, URZ ;  /* 0x000000fffffff290 */ /* 0x000fe4000fffe0ff */
[----:B------:R-:W-:Y:S05]  /*8000*/  @!P0 BRA `(.L_x_139) ;  /* 0x0000000000408947 */ /* 0x000fea0003800000 */
[----:B------:R-:W2:Y:S01]  /*8010*/  LDCU.64 UR8, c[0x4][0x70] ;  /* 0x01000e00ff0877ac */ /* 0x000ea20008000a00 */
[----:B------:R-:W-:Y:S01]  /*8020*/  MOV R3, 0x0 ;  /* 0x0000000000037802 */ /* 0x000fe20000000f00 */
[----:B------:R-:W-:Y:S02]  /*8030*/  HFMA2 R12, -RZ, RZ, 0, 5.9604644775390625e-08 ;  /* 0x00000001ff0c7431 */ /* 0x000fe400000001ff */
[----:B------:R-:W-:Y:S02]  /*8040*/  IMAD.MOV.U32 R8, RZ, RZ, 0x192 ;  /* 0x00000192ff087424 */ /* 0x000fe400078e00ff */
[----:B------:R-:W-:Y:S01]  /*8050*/  IMAD.MOV.U32 R13, RZ, RZ, RZ ;  /* 0x000000ffff0d7224 */ /* 0x000fe200078e00ff */
[----:B------:R-:W3:Y:S01]  /*8060*/  LDCU.64 UR6, c[0x4][0x78] ;  /* 0x01000f00ff0677ac */ /* 0x000ee20008000a00 */
[----:B------:R-:W1:Y:S01]  /*8070*/  LDC.64 R2, c[0x4][R3] ;  /* 0x0100000003027b82 */ /* 0x000e620000000a00 */
[----:B------:R-:W5:Y:S01]  /*8080*/  LDCU.64 UR4, c[0x4][0x10] ;  /* 0x01000200ff0477ac */ /* 0x000f620008000a00 */
[----:B--2---:R-:W-:Y:S01]  /*8090*/  MOV R5, UR9 ;  /* 0x0000000900057c02 */ /* 0x004fe20008000f00 */
[----:B------:R-:W-:Y:S01]  /*80a0*/  IMAD.U32 R4, RZ, RZ, UR8 ;  /* 0x00000008ff047e24 */ /* 0x000fe2000f8e00ff */
[----:B---3--:R-:W-:Y:S01]  /*80b0*/  MOV R7, UR7 ;  /* 0x0000000700077c02 */ /* 0x008fe20008000f00 */
[----:B------:R-:W-:Y:S01]  /*80c0*/  IMAD.U32 R6, RZ, RZ, UR6 ;  /* 0x00000006ff067e24 */ /* 0x000fe2000f8e00ff */
[----:B-----5:R-:W-:Y:S01]  /*80d0*/  MOV R11, UR5 ;  /* 0x00000005000b7c02 */ /* 0x020fe20008000f00 */
[----:B------:R-:W-:Y:S02]  /*80e0*/  IMAD.U32 R10, RZ, RZ, UR4 ;  /* 0x00000004ff0a7e24 */ /* 0x000fe4000f8e00ff */
[----:B------:R-:W-:Y:S07]  /*80f0*/  LEPC R20, `(.L_x_139) ;  /* 0x000000001014794e */ /* 0x000fee0000000000 */
[----:B-1--4-:R-:W-:Y:S05]  /*8100*/  CALL.ABS.NOINC R2 ;  /* 0x0000000002007343 */ /* 0x012fea0003c00000 */
.L_x_139:
[----:B------:R-:W-:Y:S01]  /*8110*/  ISETP.NE.AND P0, PT, R95, RZ, PT ;  /* 0x000000ff5f00720c */ /* 0x000fe20003f05270 */
[----:B------:R-:W-:Y:S05]  /*8120*/  WARPSYNC.ALL ;  /* 0x0000000000007948 */ /* 0x000fea0003800000 */
[----:B------:R-:W-:Y:S01]  /*8130*/  R2UR UR4, R39 ;  /* 0x00000000270472ca */ /* 0x000fe200000e0000 */
[----:B------:R-:W2:Y:S01]  /*8140*/  S2UR UR6, SR_CgaCtaId ;  /* 0x00000000000679c3 */ /* 0x000ea20000008800 */
[-C--:B------:R-:W-:Y:S01]  /*8150*/  F2FP.F16.E4M3.UNPACK_B R42, R72.reuse ;  /* 0x00000048ff2a723e */ /* 0x080fe200020006ff */
[----:B------:R-:W-:Y:S01]  /*8160*/  BSSY.RECONVERGENT B0, `(.L_x_140) ;  /* 0x000009c000007945 */ /* 0x000fe20003800200 */
[----:B------:R-:W-:Y:S02]  /*8170*/  F2FP.F16.E4M3.UNPACK_B R72, R72.H1 ;  /* 0x00000048ff48723e */ /* 0x000fe400030006ff */
[-C--:B------:R-:W-:Y:S01]  /*8180*/  F2FP.F16.E4M3.UNPACK_B R46, R73.reuse ;  /* 0x00000049ff2e723e */ /* 0x080fe200020006ff */
[--C-:B------:R-:W-:Y:S01]  /*8190*/  HADD2.F32 R40, -RZ, R42.reuse.H0_H0 ;  /* 0x2000002aff287230 */ /* 0x100fe20000004100 */
[----:B------:R-:W-:Y:S01]  /*81a0*/  F2FP.F16.E4M3.UNPACK_B R73, R73.H1 ;  /* 0x00000049ff49723e */ /* 0x000fe200030006ff */
[----:B------:R-:W-:Y:S01]  /*81b0*/  HADD2.F32 R42, -RZ, R42.H1_H1 ;  /* 0x3000002aff2a7230 */ /* 0x000fe20000004100 */
[-C--:B------:R-:W-:Y:S01]  /*81c0*/  F2FP.F16.E4M3.UNPACK_B R50, R74.reuse ;  /* 0x0000004aff32723e */ /* 0x080fe200020006ff */
[----:B------:R-:W-:Y:S01]  /*81d0*/  HADD2.F32 R43, -RZ, R72.H0_H0 ;  /* 0x20000048ff2b7230 */ /* 0x000fe20000004100 */
[----:B------:R-:W-:Y:S01]  /*81e0*/  F2FP.F16.E4M3.UNPACK_B R74, R74.H1 ;  /* 0x0000004aff4a723e */ /* 0x000fe200030006ff */
[----:B------:R-:W-:Y:S01]  /*81f0*/  LDTM.16dp32bit_t0_t15.x32 R4, tmem[UR4+0x40] ;  /* 0x00004004000479ee */ /* 0x000fe20008a80000 */
[----:B------:R-:W3:Y:S01]  /*8200*/  LDTM.16dp32bit_t16_t31.x32 R4, tmem[UR4+0x60] ;  /* 0x00006004000479ee */ /* 0x000ee20008aa0000 */
[----:B------:R-:W-:Y:S01]  /*8210*/  NOP ;  /* 0x0000000000007918 */ /* 0x000fe20000000000 */
[--C-:B------:R-:W-:Y:S01]  /*8220*/  HADD2.F32 R45, -RZ, R46.reuse.H0_H0 ;  /* 0x2000002eff2d7230 */ /* 0x100fe20000004100 */
[----:B------:R-:W-:Y:S01]  /*8230*/  R2UR UR5, R100 ;  /* 0x00000000640572ca */ /* 0x000fe200000e0000 */
[----:B------:R-:W-:Y:S01]  /*8240*/  HADD2.F32 R46, -RZ, R46.H1_H1 ;  /* 0x3000002eff2e7230 */ /* 0x000fe20000004100 */
[----:B------:R-:W-:Y:S01]  /*8250*/  F2FP.F16.E4M3.UNPACK_B R54, R75 ;  /* 0x0000004bff36723e */ /* 0x000fe200020006ff */
[--C-:B------:R-:W-:Y:S01]  /*8260*/  HADD2.F32 R49, -RZ, R50.reuse.H0_H0 ;  /* 0x20000032ff317230 */ /* 0x100fe20000004100 */
[----:B----4-:R-:W-:Y:S01]  /*8270*/  F2FP.F16.E4M3.UNPACK_B R58, R76 ;  /* 0x0000004cff3a723e */ /* 0x010fe200020006ff */
[----:B------:R-:W-:Y:S01]  /*8280*/  HADD2.F32 R50, -RZ, R50.H1_H1 ;  /* 0x30000032ff327230 */ /* 0x000fe20000004100 */
[----:B------:R-:W-:Y:S01]  /*8290*/  F2FP.F16.E4M3.UNPACK_B R62, R77 ;  /* 0x0000004dff3e723e */ /* 0x000fe200020006ff */
[--C-:B------:R-:W-:Y:S01]  /*82a0*/  HADD2.F32 R53, -RZ, R54.reuse.H0_H0 ;  /* 0x20000036ff357230 */ /* 0x100fe20000004100 */
[----:B------:R-:W-:Y:S01]  /*82b0*/  F2FP.F16.E4M3.UNPACK_B R66, R78 ;  /* 0x0000004eff42723e */ /* 0x000fe200020006ff */
[----:B------:R-:W-:Y:S01]  /*82c0*/  HADD2.F32 R54, -RZ, R54.H1_H1 ;  /* 0x30000036ff367230 */ /* 0x000fe20000004100 */
[----:B------:R-:W-:Y:S01]  /*82d0*/  F2FP.F16.E4M3.UNPACK_B R69, R79 ;  /* 0x0000004fff45723e */ /* 0x000fe200020006ff */
[--C-:B------:R-:W-:Y:S01]  /*82e0*/  HADD2.F32 R57, -RZ, R58.reuse.H0_H0 ;  /* 0x2000003aff397230 */ /* 0x100fe20000004100 */
[----:B------:R-:W-:Y:S01]  /*82f0*/  F2FP.F16.E4M3.UNPACK_B R75, R75.H1 ;  /* 0x0000004bff4b723e */ /* 0x000fe200030006ff */
[----:B------:R-:W-:Y:S01]  /*8300*/  UIADD3 UR4, UPT, UPT, UR5, 0x290, URZ ;  /* 0x0000029005047890 */ /* 0x000fe2000fffe0ff */
[----:B------:R-:W-:Y:S01]  /*8310*/  HADD2.F32 R59, -RZ, R58.H1_H1 ;  /* 0x3000003aff3b7230 */ /* 0x000fe20000004100 */
[----:B------:R-:W-:Y:S01]  /*8320*/  F2FP.F16.E4M3.UNPACK_B R76, R76.H1 ;  /* 0x0000004cff4c723e */ /* 0x000fe200030006ff */
[--C-:B------:R-:W-:Y:S01]  /*8330*/  HADD2.F32 R61, -RZ, R62.reuse.H0_H0 ;  /* 0x2000003eff3d7230 */ /* 0x100fe20000004100 */
[----:B------:R-:W-:Y:S01]  /*8340*/  F2FP.F16.E4M3.UNPACK_B R77, R77.H1 ;  /* 0x0000004dff4d723e */ /* 0x000fe200030006ff */
[----:B------:R-:W-:Y:S01]  /*8350*/  HADD2.F32 R62, -RZ, R62.H1_H1 ;  /* 0x3000003eff3e7230 */ /* 0x000fe20000004100 */
[----:B------:R-:W-:Y:S01]  /*8360*/  F2FP.F16.E4M3.UNPACK_B R78, R78.H1 ;  /* 0x0000004eff4e723e */ /* 0x000fe200030006ff */
[--C-:B------:R-:W-:Y:S01]  /*8370*/  HADD2.F32 R65, -RZ, R66.reuse.H0_H0 ;  /* 0x20000042ff417230 */ /* 0x100fe20000004100 */
[----:B--2---:R-:W-:Y:S01]  /*8380*/  UPRMT UR4, UR6, 0x654, UR4 ;  /* 0x0000065406047896 */ /* 0x004fe20008000004 */
        /* <DEDUP_REMOVED lines=8> */
[----:B------:R-:W-:Y:S01]  /*8410*/  SYNCS.ARRIVE.TRANS64.RED.A1T0 RZ, [UR4], RZ ;  /* 0x000000ffffff79a7 */ /* 0x000fe20008100404 */
        /* <DEDUP_REMOVED lines=15> */
[--C-:B------:R-:W-:Y:S02]  /*8510*/  HADD2.F32 R47, -RZ, R73.reuse.H0_H0 ;  /* 0x20000049ff2f7230 */ /* 0x100fe40000004100 */
[C---:B------:R-:W-:Y:S01]  /*8520*/  FMUL R10, R38.reuse, R10 ;  /* 0x0000000a260a7220 */ /* 0x040fe20000400000 */
[C---:B------:R-:W-:Y:S01]  /*8530*/  FFMA R6, R41.reuse, R43, R6 ;  /* 0x0000002b29067223 */ /* 0x040fe20000000006 */
[----:B------:R-:W-:Y:S02]  /*8540*/  HADD2.F32 R48, -RZ, R73.H1_H1 ;  /* 0x30000049ff307230 */ /* 0x000fe40000004100 */
[C---:B------:R-:W-:Y:S01]  /*8550*/  FFMA R7, R41.reuse, R44, R7 ;  /* 0x0000002c29077223 */ /* 0x040fe20000000007 */
[C---:B------:R-:W-:Y:S01]  /*8560*/  FFMA R8, R41.reuse, R45, R8 ;  /* 0x0000002d29087223 */ /* 0x040fe20000000008 */
[C---:B------:R-:W-:Y:S01]  /*8570*/  FFMA R9, R41.reuse, R46, R9 ;  /* 0x0000002e29097223 */ /* 0x040fe20000000009 */
[----:B------:R-:W-:Y:S01]  /*8580*/  FFMA R10, R41, R47, R10 ;  /* 0x0000002f290a7223 */ /* 0x000fe2000000000a */
[----:B------:R-:W-:Y:S01]  /*8590*/  HADD2.F32 R43, -RZ, R69.H0_H0 ;  /* 0x20000045ff2b7230 */ /* 0x000fe20000004100 */
[----:B-1----:R-:W-:Y:S01]  /*85a0*/  F2FP.SATFINITE.E4M3.F32.PACK_AB_MERGE_C R96, R7, R6, RZ ;  /* 0x000000060760723e */ /* 0x002fe200048070ff */
[C---:B------:R-:W-:Y:S01]  /*85b0*/  FMUL R11, R38.reuse, R11 ;  /* 0x0000000b260b7220 */ /* 0x040fe20000400000 */
[--C-:B------:R-:W-:Y:S02]  /*85c0*/  HADD2.F32 R51, -RZ, R74.reuse.H0_H0 ;  /* 0x2000004aff337230 */ /* 0x100fe40000004100 */
[C---:B------:R-:W-:Y:S01]  /*85d0*/  FMUL R14, R38.reuse, R14 ;  /* 0x0000000e260e7220 */ /* 0x040fe20000400000 */
[----:B------:R-:W-:Y:S01]  /*85e0*/  HADD2.F32 R52, -RZ, R74.H1_H1 ;  /* 0x3000004aff347230 */ /* 0x000fe20000004100 */
[----:B------:R-:W-:Y:S01]  /*85f0*/  F2FP.SATFINITE.E4M3.F32.PACK_AB_MERGE_C R96, R5, R4, R96 ;  /* 0x000000040560723e */ /* 0x000fe20004807060 */
[C---:B------:R-:W-:Y:S01]  /*8600*/  FFMA R11, R41.reuse, R48, R11 ;  /* 0x00000030290b7223 */ /* 0x040fe2000000000b */
[C---:B------:R-:W-:Y:S01]  /*8610*/  FFMA R12, R41.reuse, R49, R12 ;  /* 0x00000031290c7223 */ /* 0x040fe2000000000c */
[C---:B------:R-:W-:Y:S01]  /*8620*/  FFMA R13, R41.reuse, R50, R13 ;  /* 0x00000032290d7223 */ /* 0x040fe2000000000d */
[----:B------:R-:W-:Y:S01]  /*8630*/  FFMA R14, R41, R51, R14 ;  /* 0x00000033290e7223 */ /* 0x000fe2000000000e */
[C---:B------:R-:W-:Y:S01]  /*8640*/  FMUL R15, R38.reuse, R15 ;  /* 0x0000000f260f7220 */ /* 0x040fe20000400000 */
[----:B------:R-:W-:Y:S01]  /*8650*/  F2FP.F16.E4M3.UNPACK_B R79, R79.H1 ;  /* 0x0000004fff4f723e */ /* 0x000fe200030006ff */
[--C-:B------:R-:W-:Y:S01]  /*8660*/  HADD2.F32 R55, -RZ, R75.reuse.H0_H0 ;  /* 0x2000004bff377230 */ /* 0x100fe20000004100 */
[----:B------:R-:W-:Y:S01]  /*8670*/  F2FP.SATFINITE.E4M3.F32.PACK_AB_MERGE_C R97, R11, R10, RZ ;  /* 0x0000000a0b61723e */ /* 0x000fe200048070ff */
[C---:B------:R-:W-:Y:S01]  /*8680*/  FFMA R15, R41.reuse, R52, R15 ;  /* 0x00000034290f7223 */ /* 0x040fe2000000000f */
[C---:B------:R-:W-:Y:S01]  /*8690*/  FFMA R16, R41.reuse, R53, R16 ;  /* 0x0000003529107223 */ /* 0x040fe20000000010 */
[----:B------:R-:W-:Y:S01]  /*86a0*/  FFMA R17, R41, R54, R17 ;  /* 0x0000003629117223 */ /* 0x000fe20000000011 */
[----:B------:R-:W-:Y:S01]  /*86b0*/  F2FP.SATFINITE.E4M3.F32.PACK_AB_MERGE_C R97, R9, R8, R97 ;  /* 0x000000080961723e */ /* 0x000fe20004807061 */
[----:B------:R-:W-:Y:S01]  /*86c0*/  HADD2.F32 R56, -RZ, R75.H1_H1 ;  /* 0x3000004bff387230 */ /* 0x000fe20000004100 */
[----:B------:R-:W-:Y:S01]  /*86d0*/  F2FP.SATFINITE.E4M3.F32.PACK_AB_MERGE_C R98, R15, R14, RZ ;  /* 0x0000000e0f62723e */ /* 0x000fe200048070ff */
[C---:B------:R-:W-:Y:S01]  /*86e0*/  FMUL R18, R38.reuse, R18 ;  /* 0x0000001226127220 */ /* 0x040fe20000400000 */
[C---:B------:R-:W-:Y:S01]  /*86f0*/  FMUL R19, R38.reuse, R19 ;  /* 0x0000001326137220 */ /* 0x040fe20000400000 */
[--C-:B------:R-:W-:Y:S02]  /*8700*/  HADD2.F32 R58, -RZ, R76.reuse.H0_H0 ;  /* 0x2000004cff3a7230 */ /* 0x100fe40000004100 */
[C---:B------:R-:W-:Y:S01]  /*8710*/  FMUL R3, R38.reuse, R22 ;  /* 0x0000001626037220 */ /* 0x040fe20000400000 */
[C---:B------:R-:W-:Y:S01]  /*8720*/  FFMA R18, R41.reuse, R55, R18 ;  /* 0x0000003729127223 */ /* 0x040fe20000000012 */
[----:B------:R-:W-:Y:S02]  /*8730*/  HADD2.F32 R60, -RZ, R76.H1_H1 ;  /* 0x3000004cff3c7230 */ /* 0x000fe40000004100 */
        /* <DEDUP_REMOVED lines=42> */
[----:B------:R-:W-:Y:S03]  /*89e0*/  IADD3 R70, PT, PT, R36, 0x1, RZ ;  /* 0x0000000124467810 */ /* 0x000fe60007ffe0ff */
        /* <DEDUP_REMOVED lines=10> */
[----:B------:R-:W-:Y:S02]  /*8a90*/  UIADD3 UR9, UPT, UPT, UR49, 0x40, URZ ;  /* 0x0000004031097890 */ /* 0x000fe4000fffe0ff */
[----:B------:R-:W-:Y:S01]  /*8aa0*/  UIADD3 UR8, UPT, UPT, UR44, 0x3400, URZ ;  /* 0x000034002c087890 */ /* 0x000fe2000fffe0ff */
[----:B------:R-:W-:Y:S01]  /*8ab0*/  UMOV UR10, UR50 ;  /* 0x00000032000a7c82 */ /* 0x000fe20008000000 */
[----:B------:R-:W-:Y:S01]  /*8ac0*/  UMOV UR11, UR36 ;  /* 0x00000024000b7c82 */ /* 0x000fe20008000000 */
[----:B--2---:R-:W-:Y:S04]  /*8ad0*/  UIADD3 UR4, UP0, UPT, UR6, 0x680, URZ ;  /* 0x0000068006047890 */ /* 0x004fe8000ff1e0ff */
[----:B------:R-:W-:Y:S09]  /*8ae0*/  UIADD3.X UR5, UPT, UPT, URZ, UR7, URZ, UP0, !UPT ;  /* 0x00000007ff057290 */ /* 0x000ff200087fe4ff */
[----:B------:R2:W-:Y:S01]  /*8af0*/  UTMASTG.3D [UR8], [UR4] ;  /* 0x00000008040073b5 */ /* 0x0005e20008010000 */
[----:B------:R0:W-:Y:S01]  /*8b00*/  UTMACMDFLUSH ;  /* 0x00000000000079b7 */ /* 0x0001e20000000000 */
[----:B--2---:R-:W-:Y:S04]  /*8b10*/  DEPBAR.LE SB0, 0x1 ;  /* 0x000080400000791a */ /* 0x004fe80000000000 */
.L_x_141:
[----:B------:R-:W-:Y:S05]  /*8b20*/  BSYNC.RECONVERGENT B0 ;  /* 0x0000000000007941 */ /* 0x000fea0003800200 */
.L_x_140:
[----:B------:R-:W-:Y:S01]  /*8b30*/  BAR.SYNC.DEFER_BLOCKING 0x1, 0x80 ;  /* 0x0042000000007b1d */ /* 0x000fe20000010000 */
[----:B------:R-:W-:Y:S01]  /*8b40*/  ISETP.NE.AND P0, PT, R87, 0x2, PT ;  /* 0x000000025700780c */ /* 0x000fe20003f05270 */
[----:B------:R-:W-:Y:S01]  /*8b50*/  UISETP.NE.AND UP0, UPT, UR45, URZ, UPT ;  /* 0x000000ff2d00728c */ /* 0x000fe2000bf05270 */
[----:B------:R-:W-:Y:S01]  /*8b60*/  ISETP.NE.AND P1, PT, R70, 0x4, PT ;  /* 0x000000044600780c */ /* 0x000fe20003f25270 */
[----:B------:R-:W-:Y:S01]  /*8b70*/  UIADD3 UR20, UPT, UPT, UR37, UR59, URZ ;  /* 0x0000003b25147290 */ /* 0x000fe2000fffe0ff */
[----:B------:R-:W-:Y:S01]  /*8b80*/  SEL R0, RZ, 0x1, P0 ;  /* 0x00000001ff007807 */ /* 0x000fe20000000000 */
[----:B------:R-:W-:Y:S01]  /*8b90*/  UIADD3 UR16, UPT, UPT, UR38, UR62, URZ ;  /* 0x0000003e26107290 */ /* 0x000fe2000fffe0ff */
[----:B------:R-:W-:Y:S02]  /*8ba0*/  SEL R3, RZ, 0x1, P1 ;  /* 0x00000001ff037807 */ /* 0x000fe40000800000 */
[----:B------:R-:W-:Y:S02]  /*8bb0*/  LOP3.LUT R91, R91, R0, RZ, 0x3c, !PT ;  /* 0x000000005b5b7212 */ /* 0x000fe400078e3cff */
[----:B------:R-:W-:Y:S02]  /*8bc0*/  LOP3.LUT R92, R92, R3, RZ, 0x3c, !PT ;  /* 0x000000035c5c7212 */ /* 0x000fe400078e3cff */
[----:B------:R-:W-:Y:S02]  /*8bd0*/  SEL R87, R87, RZ, P0 ;  /* 0x000000ff57577207 */ /* 0x000fe40000000000 */
[----:B------:R-:W-:Y:S01]  /*8be0*/  SEL R36, R70, RZ, P1 ;  /* 0x000000ff46247207 */ /* 0x000fe20000800000 */
[----:B------:R-:W-:Y:S01]  /*8bf0*/  UMOV UR36, UR58 ;  /* 0x0000003a00247c82 */ /* 0x000fe20008000000 */
[----:B------:R-:W-:Y:S05]  /*8c00*/  BRA.U UP0, `(.L_x_142) ;  /* 0xffffffd500987547 */ /* 0x000fea000b83ffff */
[----:B------:R-:W-:Y:S05]  /*8c10*/  EXIT ;  /* 0x000000000000794d */ /* 0x000fea0003800000 */
.L_x_25:
[----:B--2---:R2:W3:Y:S02]  /*8c20*/  SYNCS.PHASECHK.TRANS64.TRYWAIT P0, [R0+URZ+0x2c0], R3 ;  /* 0x0002c003000075a7 */ /* 0x0044e400080011ff */
[----:B---3--:R-:W-:Y:S05]  /*8c30*/  @!P0 NANOSLEEP.SYNCS 0x989680 ;  /* 0x009896800000895d */ /* 0x008fea0003900000 */
[----:B------:R-:W3:Y:S02]  /*8c40*/  @!P0 SYNCS.PHASECHK.TRANS64 P0, [R0+URZ+0x2c0], R3 ;  /* 0x0002c003000085a7 */ /* 0x000ee400080010ff */
[----:B---3--:R-:W-:Y:S05]  /*8c50*/  @!P0 BRA `(.L_x_25) ;  /* 0xfffffffc00f08947 */ /* 0x008fea000383ffff */
[----:B------:R-:W-:Y:S05]  /*8c60*/  BRA `(.L_x_143) ;  /* 0xffffff9000187947 */ /* 0x000fea000383ffff */
.L_x_28:
[----:B--2---:R-:W-:-:S07]  /*8c70*/  MOV R0, UR33 ;  /* 0x0000002100007c02 */ /* 0x004fce0008000f00 */
.L_x_144:
[----:B--2---:R2:W3:Y:S02]  /*8c80*/  SYNCS.PHASECHK.TRANS64.TRYWAIT P0, [R0+URZ+0x110], R3 ;  /* 0x00011003000075a7 */ /* 0x0044e400080011ff */
[----:B---3--:R-:W-:Y:S05]  /*8c90*/  @!P0 NANOSLEEP.SYNCS 0x989680 ;  /* 0x009896800000895d */ /* 0x008fea0003900000 */
[----:B------:R-:W3:Y:S02]  /*8ca0*/  @!P0 SYNCS.PHASECHK.TRANS64 P0, [R0+URZ+0x110], R3 ;  /* 0x00011003000085a7 */ /* 0x000ee400080010ff */
[----:B---3--:R-:W-:Y:S05]  /*8cb0*/  @!P0 BRA `(.L_x_144) ;  /* 0xfffffffc00f08947 */ /* 0x008fea000383ffff */
[----:B------:R-:W-:Y:S05]  /*8cc0*/  BRA `(.L_x_27) ;  /* 0xffffff9000587947 */ /* 0x000fea000383ffff */
.L_x_35:
[----:B-1----:R-:W-:-:S07]  /*8cd0*/  MOV R0, UR17 ;  /* 0x0000001100007c02 */ /* 0x002fce0008000f00 */
.L_x_145:
[----:B-1----:R1:W2:Y:S02]  /*8ce0*/  SYNCS.PHASECHK.TRANS64.TRYWAIT P0, [R0+URZ+0x110], R3 ;  /* 0x00011003000075a7 */ /* 0x0022a400080011ff */
[----:B--2---:R-:W-:Y:S05]  /*8cf0*/  @!P0 NANOSLEEP.SYNCS 0x989680 ;  /* 0x009896800000895d */ /* 0x004fea0003900000 */
[----:B------:R-:W2:Y:S02]  /*8d00*/  @!P0 SYNCS.PHASECHK.TRANS64 P0, [R0+URZ+0x110], R3 ;  /* 0x00011003000085a7 */ /* 0x000ea400080010ff */
[----:B--2---:R-:W-:Y:S05]  /*8d10*/  @!P0 BRA `(.L_x_145) ;  /* 0xfffffffc00f08947 */ /* 0x004fea000383ffff */
[----:B------:R-:W-:Y:S05]  /*8d20*/  BRA `(.L_x_34) ;  /* 0xffffff9400147947 */ /* 0x000fea000383ffff */
.L_x_40:
[----:B-1----:R1:W2:Y:S02]  /*8d30*/  SYNCS.PHASECHK.TRANS64.TRYWAIT P0, [R3+URZ+0x250], R0 ;  /* 0x00025000030075a7 */ /* 0x0022a400080011ff */
[----:B--2---:R-:W-:Y:S05]  /*8d40*/  @!P0 NANOSLEEP.SYNCS 0x989680 ;  /* 0x009896800000895d */ /* 0x004fea0003900000 */
[----:B------:R-:W2:Y:S02]  /*8d50*/  @!P0 SYNCS.PHASECHK.TRANS64 P0, [R3+URZ+0x250], R0 ;  /* 0x00025000030085a7 */ /* 0x000ea400080010ff */
[----:B--2---:R-:W-:Y:S05]  /*8d60*/  @!P0 BRA `(.L_x_40) ;  /* 0xfffffffc00f08947 */ /* 0x004fea000383ffff */
[----:B------:R-:W-:Y:S05]  /*8d70*/  BRA `(.L_x_146) ;  /* 0xffffff9400b47947 */ /* 0x000fea000383ffff */
.L_x_44:
[----:B-1----:R-:W-:-:S07]  /*8d80*/  MOV R0, UR4 ;  /* 0x0000000400007c02 */ /* 0x002fce0008000f00 */
.L_x_147:
[----:B-1----:R1:W2:Y:S02]  /*8d90*/  SYNCS.PHASECHK.TRANS64.TRYWAIT P0, [R0+URZ], R3 ;  /* 0x00000003000075a7 */ /* 0x0022a400080011ff */
[----:B--2---:R-:W-:Y:S05]  /*8da0*/  @!P0 NANOSLEEP.SYNCS 0x989680 ;  /* 0x009896800000895d */ /* 0x004fea0003900000 */
[----:B------:R-:W2:Y:S02]  /*8db0*/  @!P0 SYNCS.PHASECHK.TRANS64 P0, [R0+URZ], R3 ;  /* 0x00000003000085a7 */ /* 0x000ea400080010ff */
[----:B--2---:R-:W-:Y:S05]  /*8dc0*/  @!P0 BRA `(.L_x_147) ;  /* 0xfffffffc00f08947 */ /* 0x004fea000383ffff */
[----:B------:R-:W-:Y:S05]  /*8dd0*/  BRA `(.L_x_148) ;  /* 0xffffff9c00587947 */ /* 0x000fea000383ffff */
.L_x_45:
[----:B------:R-:W-:-:S07]  /*8de0*/  MOV R0, UR5 ;  /* 0x0000000500007c02 */ /* 0x000fce0008000f00 */
.L_x_149:
[----:B-1----:R1:W2:Y:S02]  /*8df0*/  SYNCS.PHASECHK.TRANS64.TRYWAIT P0, [R0+URZ], R3 ;  /* 0x00000003000075a7 */ /* 0x0022a400080011ff */
[----:B--2---:R-:W-:Y:S05]  /*8e00*/  @!P0 NANOSLEEP.SYNCS 0x989680 ;  /* 0x009896800000895d */ /* 0x004fea0003900000 */
[----:B------:R-:W2:Y:S02]  /*8e10*/  @!P0 SYNCS.PHASECHK.TRANS64 P0, [R0+URZ], R3 ;  /* 0x00000003000085a7 */ /* 0x000ea400080010ff */
[----:B--2---:R-:W-:Y:S05]  /*8e20*/  @!P0 BRA `(.L_x_149) ;  /* 0xfffffffc00f08947 */ /* 0x004fea000383ffff */
[----:B------:R-:W-:Y:S05]  /*8e30*/  BRA `(.L_x_150) ;  /* 0xffffff9c00647947 */ /* 0x000fea000383ffff */
.L_x_46:
[----:B------:R-:W-:-:S07]  /*8e40*/  MOV R0, UR5 ;  /* 0x0000000500007c02 */ /* 0x000fce0008000f00 */
.L_x_151:
[----:B-1----:R1:W2:Y:S02]  /*8e50*/  SYNCS.PHASECHK.TRANS64.TRYWAIT P0, [R0+URZ], R3 ;  /* 0x00000003000075a7 */ /* 0x0022a400080011ff */
[----:B--2---:R-:W-:Y:S05]  /*8e60*/  @!P0 NANOSLEEP.SYNCS 0x989680 ;  /* 0x009896800000895d */ /* 0x004fea0003900000 */
[----:B------:R-:W2:Y:S02]  /*8e70*/  @!P0 SYNCS.PHASECHK.TRANS64 P0, [R0+URZ], R3 ;  /* 0x00000003000085a7 */ /* 0x000ea400080010ff */
[----:B--2---:R-:W-:Y:S05]  /*8e80*/  @!P0 BRA `(.L_x_151) ;  /* 0xfffffffc00f08947 */ /* 0x004fea000383ffff */
[----:B------:R-:W-:Y:S05]  /*8e90*/  BRA `(.L_x_152) ;  /* 0xffffff9c00707947 */ /* 0x000fea000383ffff */
.L_x_47:
[----:B------:R-:W-:-:S07]  /*8ea0*/  MOV R0, UR5 ;  /* 0x0000000500007c02 */ /* 0x000fce0008000f00 */
.L_x_153:
[----:B-1----:R1:W2:Y:S02]  /*8eb0*/  SYNCS.PHASECHK.TRANS64.TRYWAIT P0, [R0+URZ], R3 ;  /* 0x00000003000075a7 */ /* 0x0022a400080011ff */
[----:B--2---:R-:W-:Y:S05]  /*8ec0*/  @!P0 NANOSLEEP.SYNCS 0x989680 ;  /* 0x009896800000895d */ /* 0x004fea0003900000 */
[----:B------:R-:W2:Y:S02]  /*8ed0*/  @!P0 SYNCS.PHASECHK.TRANS64 P0, [R0+URZ], R3 ;  /* 0x00000003000085a7 */ /* 0x000ea400080010ff */
[----:B--2---:R-:W-:Y:S05]  /*8ee0*/  @!P0 BRA `(.L_x_153) ;  /* 0xfffffffc00f08947 */ /* 0x004fea000383ffff */
[----:B------:R-:W-:Y:S05]  /*8ef0*/  BRA `(.L_x_154) ;  /* 0xffffff9c007c7947 */ /* 0x000fea000383ffff */
.L_x_48:
[----:B------:R-:W-:-:S07]  /*8f00*/  MOV R0, UR5 ;  /* 0x0000000500007c02 */ /* 0x000fce0008000f00 */
.L_x_155:
[----:B-1----:R1:W2:Y:S02]  /*8f10*/  SYNCS.PHASECHK.TRANS64.TRYWAIT P0, [R0+URZ], R3 ;  /* 0x00000003000075a7 */ /* 0x0022a400080011ff */
[----:B--2---:R-:W-:Y:S05]  /*8f20*/  @!P0 NANOSLEEP.SYNCS 0x989680 ;  /* 0x009896800000895d */ /* 0x004fea0003900000 */
[----:B------:R-:W2:Y:S02]  /*8f30*/  @!P0 SYNCS.PHASECHK.TRANS64 P0, [R0+URZ], R3 ;  /* 0x00000003000085a7 */ /* 0x000ea400080010ff */
[----:B--2---:R-:W-:Y:S05]  /*8f40*/  @!P0 BRA `(.L_x_155) ;  /* 0xfffffffc00f08947 */ /* 0x004fea000383ffff */
[----:B------:R-:W-:Y:S05]  /*8f50*/  BRA `(.L_x_156) ;  /* 0xffffff9c00887947 */ /* 0x000fea000383ffff */
.L_x_49:
[----:B------:R-:W-:-:S07]  /*8f60*/  MOV R0, UR5 ;  /* 0x0000000500007c02 */ /* 0x000fce0008000f00 */
.L_x_157:
[----:B-1----:R1:W2:Y:S02]  /*8f70*/  SYNCS.PHASECHK.TRANS64.TRYWAIT P0, [R0+URZ], R3 ;  /* 0x00000003000075a7 */ /* 0x0022a400080011ff */
[----:B--2---:R-:W-:Y:S05]  /*8f80*/  @!P0 NANOSLEEP.SYNCS 0x989680 ;  /* 0x009896800000895d */ /* 0x004fea0003900000 */
[----:B------:R-:W2:Y:S02]  /*8f90*/  @!P0 SYNCS.PHASECHK.TRANS64 P0, [R0+URZ], R3 ;  /* 0x00000003000085a7 */ /* 0x000ea400080010ff */
[----:B--2---:R-:W-:Y:S05]  /*8fa0*/  @!P0 BRA `(.L_x_157) ;  /* 0xfffffffc00f08947 */ /* 0x004fea000383ffff */
[----:B------:R-:W-:Y:S05]  /*8fb0*/  BRA `(.L_x_158) ;  /* 0xffffff9c00947947 */ /* 0x000fea000383ffff */
.L_x_50:
[----:B------:R-:W-:-:S07]  /*8fc0*/  MOV R0, UR5 ;  /* 0x0000000500007c02 */ /* 0x000fce0008000f00 */
.L_x_159:
[----:B-1----:R1:W2:Y:S02]  /*8fd0*/  SYNCS.PHASECHK.TRANS64.TRYWAIT P0, [R0+URZ], R3 ;  /* 0x00000003000075a7 */ /* 0x0022a400080011ff */
[----:B--2---:R-:W-:Y:S05]  /*8fe0*/  @!P0 NANOSLEEP.SYNCS 0x989680 ;  /* 0x009896800000895d */ /* 0x004fea0003900000 */
[----:B------:R-:W2:Y:S02]  /*8ff0*/  @!P0 SYNCS.PHASECHK.TRANS64 P0, [R0+URZ], R3 ;  /* 0x00000003000085a7 */ /* 0x000ea400080010ff */
[----:B--2---:R-:W-:Y:S05]  /*9000*/  @!P0 BRA `(.L_x_159) ;  /* 0xfffffffc00f08947 */ /* 0x004fea000383ffff */
[----:B------:R-:W-:Y:S05]  /*9010*/  BRA `(.L_x_160) ;  /* 0xffffff9c00a07947 */ /* 0x000fea000383ffff */
.L_x_51:
[----:B------:R-:W-:-:S07]  /*9020*/  MOV R0, UR5 ;  /* 0x0000000500007c02 */ /* 0x000fce0008000f00 */
.L_x_161:
[----:B-1----:R1:W2:Y:S02]  /*9030*/  SYNCS.PHASECHK.TRANS64.TRYWAIT P0, [R0+URZ], R3 ;  /* 0x00000003000075a7 */ /* 0x0022a400080011ff */
[----:B--2---:R-:W-:Y:S05]  /*9040*/  @!P0 NANOSLEEP.SYNCS 0x989680 ;  /* 0x009896800000895d */ /* 0x004fea0003900000 */
[----:B------:R-:W2:Y:S02]  /*9050*/  @!P0 SYNCS.PHASECHK.TRANS64 P0, [R0+URZ], R3 ;  /* 0x00000003000085a7 */ /* 0x000ea400080010ff */
[----:B--2---:R-:W-:Y:S05]  /*9060*/  @!P0 BRA `(.L_x_161) ;  /* 0xfffffffc00f08947 */ /* 0x004fea000383ffff */
[----:B------:R-:W-:Y:S05]  /*9070*/  BRA `(.L_x_162) ;  /* 0xffffff9c00ac7947 */ /* 0x000fea000383ffff */
.L_x_52:
[----:B------:R-:W-:-:S07]  /*9080*/  MOV R0, UR5 ;  /* 0x0000000500007c02 */ /* 0x000fce0008000f00 */
.L_x_163:
[----:B-1----:R1:W2:Y:S02]  /*9090*/  SYNCS.PHASECHK.TRANS64.TRYWAIT P0, [R0+URZ], R3 ;  /* 0x00000003000075a7 */ /* 0x0022a400080011ff */
[----:B--2---:R-:W-:Y:S05]  /*90a0*/  @!P0 NANOSLEEP.SYNCS 0x989680 ;  /* 0x009896800000895d */ /* 0x004fea0003900000 */
[----:B------:R-:W2:Y:S02]  /*90b0*/  @!P0 SYNCS.PHASECHK.TRANS64 P0, [R0+URZ], R3 ;  /* 0x00000003000085a7 */ /* 0x000ea400080010ff */
[----:B--2---:R-:W-:Y:S05]  /*90c0*/  @!P0 BRA `(.L_x_163) ;  /* 0xfffffffc00f08947 */ /* 0x004fea000383ffff */
[----:B------:R-:W-:Y:S05]  /*90d0*/  BRA `(.L_x_164) ;  /* 0xffffff9c00b87947 */ /* 0x000fea000383ffff */
.L_x_53:
[----:B------:R-:W-:-:S07]  /*90e0*/  MOV R0, UR5 ;  /* 0x0000000500007c02 */ /* 0x000fce0008000f00 */
.L_x_165:
[----:B-1----:R1:W2:Y:S02]  /*90f0*/  SYNCS.PHASECHK.TRANS64.TRYWAIT P0, [R0+URZ], R3 ;  /* 0x00000003000075a7 */ /* 0x0022a400080011ff */
[----:B--2---:R-:W-:Y:S05]  /*9100*/  @!P0 NANOSLEEP.SYNCS 0x989680 ;  /* 0x009896800000895d */ /* 0x004fea0003900000 */
[----:B------:R-:W2:Y:S02]  /*9110*/  @!P0 SYNCS.PHASECHK.TRANS64 P0, [R0+URZ], R3 ;  /* 0x00000003000085a7 */ /* 0x000ea400080010ff */
[----:B--2---:R-:W-:Y:S05]  /*9120*/  @!P0 BRA `(.L_x_165) ;  /* 0xfffffffc00f08947 */ /* 0x004fea000383ffff */
[----:B------:R-:W-:Y:S05]  /*9130*/  BRA `(.L_x_166) ;  /* 0xffffff9c00c47947 */ /* 0x000fea000383ffff */
.L_x_54:
[----:B------:R-:W-:-:S07]  /*9140*/  MOV R0, UR5 ;  /* 0x0000000500007c02 */ /* 0x000fce0008000f00 */
.L_x_167:
[----:B-1----:R1:W2:Y:S02]  /*9150*/  SYNCS.PHASECHK.TRANS64.TRYWAIT P0, [R0+URZ], R3 ;  /* 0x00000003000075a7 */ /* 0x0022a400080011ff */
[----:B--2---:R-:W-:Y:S05]  /*9160*/  @!P0 NANOSLEEP.SYNCS 0x989680 ;  /* 0x009896800000895d */ /* 0x004fea0003900000 */
[----:B------:R-:W2:Y:S02]  /*9170*/  @!P0 SYNCS.PHASECHK.TRANS64 P0, [R0+URZ], R3 ;  /* 0x00000003000085a7 */ /* 0x000ea400080010ff */
[----:B--2---:R-:W-:Y:S05]  /*9180*/  @!P0 BRA `(.L_x_167) ;  /* 0xfffffffc00f08947 */ /* 0x004fea000383ffff */
[----:B------:R-:W-:Y:S05]  /*9190*/  BRA `(.L_x_168) ;  /* 0xffffff9c00d07947 */ /* 0x000fea000383ffff */
.L_x_55:
[----:B------:R-:W-:-:S07]  /*91a0*/  MOV R0, UR5 ;  /* 0x0000000500007c02 */ /* 0x000fce0008000f00 */
.L_x_169:
[----:B-1----:R1:W2:Y:S02]  /*91b0*/  SYNCS.PHASECHK.TRANS64.TRYWAIT P0, [R0+URZ], R3 ;  /* 0x00000003000075a7 */ /* 0x0022a400080011ff */
[----:B--2---:R-:W-:Y:S05]  /*91c0*/  @!P0 NANOSLEEP.SYNCS 0x989680 ;  /* 0x009896800000895d */ /* 0x004fea0003900000 */
[----:B------:R-:W2:Y:S02]  /*91d0*/  @!P0 SYNCS.PHASECHK.TRANS64 P0, [R0+URZ], R3 ;  /* 0x00000003000085a7 */ /* 0x000ea400080010ff */
[----:B--2---:R-:W-:Y:S05]  /*91e0*/  @!P0 BRA `(.L_x_169) ;  /* 0xfffffffc00f08947 */ /* 0x004fea000383ffff */
[----:B------:R-:W-:Y:S05]  /*91f0*/  BRA `(.L_x_170) ;  /* 0xffffff9c00dc7947 */ /* 0x000fea000383ffff */
.L_x_56:
[----:B------:R-:W-:-:S07]  /*9200*/  MOV R0, UR5 ;  /* 0x0000000500007c02 */ /* 0x000fce0008000f00 */
.L_x_171:
[----:B-1----:R1:W2:Y:S02]  /*9210*/  SYNCS.PHASECHK.TRANS64.TRYWAIT P0, [R0+URZ], R3 ;  /* 0x00000003000075a7 */ /* 0x0022a400080011ff */
[----:B--2---:R-:W-:Y:S05]  /*9220*/  @!P0 NANOSLEEP.SYNCS 0x989680 ;  /* 0x009896800000895d */ /* 0x004fea0003900000 */
[----:B------:R-:W2:Y:S02]  /*9230*/  @!P0 SYNCS.PHASECHK.TRANS64 P0, [R0+URZ], R3 ;  /* 0x00000003000085a7 */ /* 0x000ea400080010ff */
[----:B--2---:R-:W-:Y:S05]  /*9240*/  @!P0 BRA `(.L_x_171) ;  /* 0xfffffffc00f08947 */ /* 0x004fea000383ffff */
[----:B------:R-:W-:Y:S05]  /*9250*/  BRA `(.L_x_172) ;  /* 0xffffff9c00e87947 */ /* 0x000fea000383ffff */
.L_x_57:
[----:B------:R-:W-:-:S07]  /*9260*/  MOV R0, UR5 ;  /* 0x0000000500007c02 */ /* 0x000fce0008000f00 */
.L_x_173:
[----:B-1----:R1:W2:Y:S02]  /*9270*/  SYNCS.PHASECHK.TRANS64.TRYWAIT P0, [R0+URZ], R3 ;  /* 0x00000003000075a7 */ /* 0x0022a400080011ff */
[----:B--2---:R-:W-:Y:S05]  /*9280*/  @!P0 NANOSLEEP.SYNCS 0x989680 ;  /* 0x009896800000895d */ /* 0x004fea0003900000 */
[----:B------:R-:W2:Y:S02]  /*9290*/  @!P0 SYNCS.PHASECHK.TRANS64 P0, [R0+URZ], R3 ;  /* 0x00000003000085a7 */ /* 0x000ea400080010ff */
[----:B--2---:R-:W-:Y:S05]  /*92a0*/  @!P0 BRA `(.L_x_173) ;  /* 0xfffffffc00f08947 */ /* 0x004fea000383ffff */
[----:B------:R-:W-:Y:S05]  /*92b0*/  BRA `(.L_x_174) ;  /* 0xffffff9c00f47947 */ /* 0x000fea000383ffff */
.L_x_58:
[----:B------:R-:W-:-:S07]  /*92c0*/  MOV R0, UR5 ;  /* 0x0000000500007c02 */ /* 0x000fce0008000f00 */
.L_x_175:
[----:B-1----:R1:W2:Y:S02]  /*92d0*/  SYNCS.PHASECHK.TRANS64.TRYWAIT P0, [R0+URZ], R3 ;  /* 0x00000003000075a7 */ /* 0x0022a400080011ff */
[----:B--2---:R-:W-:Y:S05]  /*92e0*/  @!P0 NANOSLEEP.SYNCS 0x989680 ;  /* 0x009896800000895d */ /* 0x004fea0003900000 */
[----:B------:R-:W2:Y:S02]  /*92f0*/  @!P0 SYNCS.PHASECHK.TRANS64 P0, [R0+URZ], R3 ;  /* 0x00000003000085a7 */ /* 0x000ea400080010ff */
[----:B--2---:R-:W-:Y:S05]  /*9300*/  @!P0 BRA `(.L_x_175) ;  /* 0xfffffffc00f08947 */ /* 0x004fea000383ffff */
[----:B------:R-:W-:Y:S05]  /*9310*/  BRA `(.L_x_176) ;  /* 0xffffffa000007947 */ /* 0x000fea000383ffff */
.L_x_59:
[----:B------:R-:W-:-:S07]  /*9320*/  MOV R0, UR5 ;  /* 0x0000000500007c02 */ /* 0x000fce0008000f00 */
.L_x_177:
[----:B-1----:R1:W2:Y:S02]  /*9330*/  SYNCS.PHASECHK.TRANS64.TRYWAIT P0, [R0+URZ], R3 ;  /* 0x00000003000075a7 */ /* 0x0022a400080011ff */
[----:B--2---:R-:W-:Y:S05]  /*9340*/  @!P0 NANOSLEEP.SYNCS 0x989680 ;  /* 0x009896800000895d */ /* 0x004fea0003900000 */
[----:B------:R-:W2:Y:S02]  /*9350*/  @!P0 SYNCS.PHASECHK.TRANS64 P0, [R0+URZ], R3 ;  /* 0x00000003000085a7 */ /* 0x000ea400080010ff */
[----:B--2---:R-:W-:Y:S05]  /*9360*/  @!P0 BRA `(.L_x_177) ;  /* 0xfffffffc00f08947 */ /* 0x004fea000383ffff */
[----:B------:R-:W-:Y:S05]  /*9370*/  BRA `(.L_x_178) ;  /* 0xffffffa0000c7947 */ /* 0x000fea000383ffff */
.L_x_60:
[----:B------:R-:W-:-:S07]  /*9380*/  MOV R0, UR5 ;  /* 0x0000000500007c02 */ /* 0x000fce0008000f00 */
.L_x_179:
[----:B-1----:R1:W2:Y:S02]  /*9390*/  SYNCS.PHASECHK.TRANS64.TRYWAIT P0, [R0+URZ], R3 ;  /* 0x00000003000075a7 */ /* 0x0022a400080011ff */
[----:B--2---:R-:W-:Y:S05]  /*93a0*/  @!P0 NANOSLEEP.SYNCS 0x989680 ;  /* 0x009896800000895d */ /* 0x004fea0003900000 */
[----:B------:R-:W2:Y:S02]  /*93b0*/  @!P0 SYNCS.PHASECHK.TRANS64 P0, [R0+URZ], R3 ;  /* 0x00000003000085a7 */ /* 0x000ea400080010ff */
[----:B--2---:R-:W-:Y:S05]  /*93c0*/  @!P0 BRA `(.L_x_179) ;  /* 0xfffffffc00f08947 */ /* 0x004fea000383ffff */
[----:B------:R-:W-:Y:S05]  /*93d0*/  BRA `(.L_x_180) ;  /* 0xffffffa000187947 */ /* 0x000fea000383ffff */
.L_x_61:
[----:B------:R-:W-:-:S07]  /*93e0*/  MOV R0, UR5 ;  /* 0x0000000500007c02 */ /* 0x000fce0008000f00 */
.L_x_181:
[----:B-1----:R1:W2:Y:S02]  /*93f0*/  SYNCS.PHASECHK.TRANS64.TRYWAIT P0, [R0+URZ], R3 ;  /* 0x00000003000075a7 */ /* 0x0022a400080011ff */
[----:B--2---:R-:W-:Y:S05]  /*9400*/  @!P0 NANOSLEEP.SYNCS 0x989680 ;  /* 0x009896800000895d */ /* 0x004fea0003900000 */
[----:B------:R-:W2:Y:S02]  /*9410*/  @!P0 SYNCS.PHASECHK.TRANS64 P0, [R0+URZ], R3 ;  /* 0x00000003000085a7 */ /* 0x000ea400080010ff */
[----:B--2---:R-:W-:Y:S05]  /*9420*/  @!P0 BRA `(.L_x_181) ;  /* 0xfffffffc00f08947 */ /* 0x004fea000383ffff */
[----:B------:R-:W-:Y:S05]  /*9430*/  BRA `(.L_x_182) ;  /* 0xffffffa000247947 */ /* 0x000fea000383ffff */
.L_x_62:
[----:B------:R-:W-:-:S07]  /*9440*/  MOV R0, UR5 ;  /* 0x0000000500007c02 */ /* 0x000fce0008000f00 */
.L_x_183:
[----:B-1----:R1:W2:Y:S02]  /*9450*/  SYNCS.PHASECHK.TRANS64.TRYWAIT P0, [R0+URZ], R3 ;  /* 0x00000003000075a7 */ /* 0x0022a400080011ff */
[----:B--2---:R-:W-:Y:S05]  /*9460*/  @!P0 NANOSLEEP.SYNCS 0x989680 ;  /* 0x009896800000895d */ /* 0x004fea0003900000 */
[----:B------:R-:W2:Y:S02]  /*9470*/  @!P0 SYNCS.PHASECHK.TRANS64 P0, [R0+URZ], R3 ;  /* 0x00000003000085a7 */ /* 0x000ea400080010ff */
[----:B--2---:R-:W-:Y:S05]  /*9480*/  @!P0 BRA `(.L_x_183) ;  /* 0xfffffffc00f08947 */ /* 0x004fea000383ffff */
[----:B------:R-:W-:Y:S05]  /*9490*/  BRA `(.L_x_184) ;  /* 0xffffffa000307947 */ /* 0x000fea000383ffff */
.L_x_63:
[----:B------:R-:W-:-:S07]  /*94a0*/  MOV R0, UR5 ;  /* 0x0000000500007c02 */ /* 0x000fce0008000f00 */
.L_x_185:
[----:B-1----:R1:W2:Y:S02]  /*94b0*/  SYNCS.PHASECHK.TRANS64.TRYWAIT P0, [R0+URZ], R3 ;  /* 0x00000003000075a7 */ /* 0x0022a400080011ff */
[----:B--2---:R-:W-:Y:S05]  /*94c0*/  @!P0 NANOSLEEP.SYNCS 0x989680 ;  /* 0x009896800000895d */ /* 0x004fea0003900000 */
[----:B------:R-:W2:Y:S02]  /*94d0*/  @!P0 SYNCS.PHASECHK.TRANS64 P0, [R0+URZ], R3 ;  /* 0x00000003000085a7 */ /* 0x000ea400080010ff */
[----:B--2---:R-:W-:Y:S05]  /*94e0*/  @!P0 BRA `(.L_x_185) ;  /* 0xfffffffc00f08947 */ /* 0x004fea000383ffff */
[----:B------:R-:W-:Y:S05]  /*94f0*/  BRA `(.L_x_186) ;  /* 0xffffffa0003c7947 */ /* 0x000fea000383ffff */
.L_x_64:
[----:B------:R-:W-:-:S07]  /*9500*/  MOV R0, UR5 ;  /* 0x0000000500007c02 */ /* 0x000fce0008000f00 */
.L_x_187:
[----:B-1----:R1:W2:Y:S02]  /*9510*/  SYNCS.PHASECHK.TRANS64.TRYWAIT P0, [R0+URZ], R3 ;  /* 0x00000003000075a7 */ /* 0x0022a400080011ff */
[----:B--2---:R-:W-:Y:S05]  /*9520*/  @!P0 NANOSLEEP.SYNCS 0x989680 ;  /* 0x009896800000895d */ /* 0x004fea0003900000 */
[----:B------:R-:W2:Y:S02]  /*9530*/  @!P0 SYNCS.PHASECHK.TRANS64 P0, [R0+URZ], R3 ;  /* 0x00000003000085a7 */ /* 0x000ea400080010ff */
[----:B--2---:R-:W-:Y:S05]  /*9540*/  @!P0 BRA `(.L_x_187) ;  /* 0xfffffffc00f08947 */ /* 0x004fea000383ffff */
[----:B------:R-:W-:Y:S05]  /*9550*/  BRA `(.L_x_188) ;  /* 0xffffffa000487947 */ /* 0x000fea000383ffff */
.L_x_65:
[----:B------:R-:W-:-:S07]  /*9560*/  MOV R0, UR5 ;  /* 0x0000000500007c02 */ /* 0x000fce0008000f00 */
.L_x_189:
[----:B-1----:R1:W2:Y:S02]  /*9570*/  SYNCS.PHASECHK.TRANS64.TRYWAIT P0, [R0+URZ], R3 ;  /* 0x00000003000075a7 */ /* 0x0022a400080011ff */
[----:B--2---:R-:W-:Y:S05]  /*9580*/  @!P0 NANOSLEEP.SYNCS 0x989680 ;  /* 0x009896800000895d */ /* 0x004fea0003900000 */
[----:B------:R-:W2:Y:S02]  /*9590*/  @!P0 SYNCS.PHASECHK.TRANS64 P0, [R0+URZ], R3 ;  /* 0x00000003000085a7 */ /* 0x000ea400080010ff */
[----:B--2---:R-:W-:Y:S05]  /*95a0*/  @!P0 BRA `(.L_x_189) ;  /* 0xfffffffc00f08947 */ /* 0x004fea000383ffff */
[----:B------:R-:W-:Y:S05]  /*95b0*/  BRA `(.L_x_190) ;  /* 0xffffffa000547947 */ /* 0x000fea000383ffff */
.L_x_66:
[----:B------:R-:W-:-:S07]  /*95c0*/  MOV R0, UR5 ;  /* 0x0000000500007c02 */ /* 0x000fce0008000f00 */
.L_x_191:
[----:B-1----:R1:W2:Y:S02]  /*95d0*/  SYNCS.PHASECHK.TRANS64.TRYWAIT P0, [R0+URZ], R3 ;  /* 0x00000003000075a7 */ /* 0x0022a400080011ff */
[----:B--2---:R-:W-:Y:S05]  /*95e0*/  @!P0 NANOSLEEP.SYNCS 0x989680 ;  /* 0x009896800000895d */ /* 0x004fea0003900000 */
[----:B------:R-:W2:Y:S02]  /*95f0*/  @!P0 SYNCS.PHASECHK.TRANS64 P0, [R0+URZ], R3 ;  /* 0x00000003000085a7 */ /* 0x000ea400080010ff */
[----:B--2---:R-:W-:Y:S05]  /*9600*/  @!P0 BRA `(.L_x_191) ;  /* 0xfffffffc00f08947 */ /* 0x004fea000383ffff */
[----:B------:R-:W-:Y:S05]  /*9610*/  BRA `(.L_x_192) ;  /* 0xffffffa000607947 */ /* 0x000fea000383ffff */
.L_x_67:
[----:B------:R-:W-:-:S07]  /*9620*/  MOV R0, UR5 ;  /* 0x0000000500007c02 */ /* 0x000fce0008000f00 */
.L_x_193:
[----:B-1----:R1:W2:Y:S02]  /*9630*/  SYNCS.PHASECHK.TRANS64.TRYWAIT P0, [R0+URZ], R3 ;  /* 0x00000003000075a7 */ /* 0x0022a400080011ff */
[----:B--2---:R-:W-:Y:S05]  /*9640*/  @!P0 NANOSLEEP.SYNCS 0x989680 ;  /* 0x009896800000895d */ /* 0x004fea0003900000 */
[----:B------:R-:W2:Y:S02]  /*9650*/  @!P0 SYNCS.PHASECHK.TRANS64 P0, [R0+URZ], R3 ;  /* 0x00000003000085a7 */ /* 0x000ea400080010ff */
[----:B--2---:R-:W-:Y:S05]  /*9660*/  @!P0 BRA `(.L_x_193) ;  /* 0xfffffffc00f08947 */ /* 0x004fea000383ffff */
[----:B------:R-:W-:Y:S05]  /*9670*/  BRA `(.L_x_194) ;  /* 0xffffffa0006c7947 */ /* 0x000fea000383ffff */
.L_x_68:
[----:B------:R-:W-:-:S07]  /*9680*/  MOV R0, UR5 ;  /* 0x0000000500007c02 */ /* 0x000fce0008000f00 */
.L_x_195:
[----:B-1----:R1:W2:Y:S02]  /*9690*/  SYNCS.PHASECHK.TRANS64.TRYWAIT P0, [R0+URZ], R3 ;  /* 0x00000003000075a7 */ /* 0x0022a400080011ff */
[----:B--2---:R-:W-:Y:S05]  /*96a0*/  @!P0 NANOSLEEP.SYNCS 0x989680 ;  /* 0x009896800000895d */ /* 0x004fea0003900000 */
[----:B------:R-:W2:Y:S02]  /*96b0*/  @!P0 SYNCS.PHASECHK.TRANS64 P0, [R0+URZ], R3 ;  /* 0x00000003000085a7 */ /* 0x000ea400080010ff */
[----:B--2---:R-:W-:Y:S05]  /*96c0*/  @!P0 BRA `(.L_x_195) ;  /* 0xfffffffc00f08947 */ /* 0x004fea000383ffff */
[----:B------:R-:W-:Y:S05]  /*96d0*/  BRA `(.L_x_196) ;  /* 0xffffffa000787947 */ /* 0x000fea000383ffff */
.L_x_69:
[----:B------:R-:W-:-:S07]  /*96e0*/  MOV R0, UR5 ;  /* 0x0000000500007c02 */ /* 0x000fce0008000f00 */
.L_x_197:
[----:B-1----:R1:W2:Y:S02]  /*96f0*/  SYNCS.PHASECHK.TRANS64.TRYWAIT P0, [R0+URZ], R3 ;  /* 0x00000003000075a7 */ /* 0x0022a400080011ff */
[----:B--2---:R-:W-:Y:S05]  /*9700*/  @!P0 NANOSLEEP.SYNCS 0x989680 ;  /* 0x009896800000895d */ /* 0x004fea0003900000 */
[----:B------:R-:W2:Y:S02]  /*9710*/  @!P0 SYNCS.PHASECHK.TRANS64 P0, [R0+URZ], R3 ;  /* 0x00000003000085a7 */ /* 0x000ea400080010ff */
[----:B--2---:R-:W-:Y:S05]  /*9720*/  @!P0 BRA `(.L_x_197) ;  /* 0xfffffffc00f08947 */ /* 0x004fea000383ffff */
[----:B------:R-:W-:Y:S05]  /*9730*/  BRA `(.L_x_198) ;  /* 0xffffffa000847947 */ /* 0x000fea000383ffff */
.L_x_70:
[----:B------:R-:W-:-:S07]  /*9740*/  MOV R0, UR5 ;  /* 0x0000000500007c02 */ /* 0x000fce0008000f00 */
.L_x_199:
[----:B-1----:R1:W2:Y:S02]  /*9750*/  SYNCS.PHASECHK.TRANS64.TRYWAIT P0, [R0+URZ], R3 ;  /* 0x00000003000075a7 */ /* 0x0022a400080011ff */
[----:B--2---:R-:W-:Y:S05]  /*9760*/  @!P0 NANOSLEEP.SYNCS 0x989680 ;  /* 0x009896800000895d */ /* 0x004fea0003900000 */
[----:B------:R-:W2:Y:S02]  /*9770*/  @!P0 SYNCS.PHASECHK.TRANS64 P0, [R0+URZ], R3 ;  /* 0x00000003000085a7 */ /* 0x000ea400080010ff */
[----:B--2---:R-:W-:Y:S05]  /*9780*/  @!P0 BRA `(.L_x_199) ;  /* 0xfffffffc00f08947 */ /* 0x004fea000383ffff */
[----:B------:R-:W-:Y:S05]  /*9790*/  BRA `(.L_x_200) ;  /* 0xffffffa000907947 */ /* 0x000fea000383ffff */
.L_x_71:
[----:B------:R-:W-:-:S07]  /*97a0*/  MOV R0, UR5 ;  /* 0x0000000500007c02 */ /* 0x000fce0008000f00 */
.L_x_201:
[----:B-1----:R1:W2:Y:S02]  /*97b0*/  SYNCS.PHASECHK.TRANS64.TRYWAIT P0, [R0+URZ], R3 ;  /* 0x00000003000075a7 */ /* 0x0022a400080011ff */
[----:B--2---:R-:W-:Y:S05]  /*97c0*/  @!P0 NANOSLEEP.SYNCS 0x989680 ;  /* 0x009896800000895d */ /* 0x004fea0003900000 */
[----:B------:R-:W2:Y:S02]  /*97d0*/  @!P0 SYNCS.PHASECHK.TRANS64 P0, [R0+URZ], R3 ;  /* 0x00000003000085a7 */ /* 0x000ea400080010ff */
[----:B--2---:R-:W-:Y:S05]  /*97e0*/  @!P0 BRA `(.L_x_201) ;  /* 0xfffffffc00f08947 */ /* 0x004fea000383ffff */
[----:B------:R-:W-:Y:S05]  /*97f0*/  BRA `(.L_x_202) ;  /* 0xffffffa0009c7947 */ /* 0x000fea000383ffff */
.L_x_72:
[----:B------:R-:W-:-:S07]  /*9800*/  MOV R0, UR5 ;  /* 0x0000000500007c02 */ /* 0x000fce0008000f00 */
.L_x_203:
[----:B-1----:R1:W2:Y:S02]  /*9810*/  SYNCS.PHASECHK.TRANS64.TRYWAIT P0, [R0+URZ], R3 ;  /* 0x00000003000075a7 */ /* 0x0022a400080011ff */
[----:B--2---:R-:W-:Y:S05]  /*9820*/  @!P0 NANOSLEEP.SYNCS 0x989680 ;  /* 0x009896800000895d */ /* 0x004fea0003900000 */
[----:B------:R-:W2:Y:S02]  /*9830*/  @!P0 SYNCS.PHASECHK.TRANS64 P0, [R0+URZ], R3 ;  /* 0x00000003000085a7 */ /* 0x000ea400080010ff */
[----:B--2---:R-:W-:Y:S05]  /*9840*/  @!P0 BRA `(.L_x_203) ;  /* 0xfffffffc00f08947 */ /* 0x004fea000383ffff */
[----:B------:R-:W-:Y:S05]  /*9850*/  BRA `(.L_x_204) ;  /* 0xffffffa000a87947 */ /* 0x000fea000383ffff */
.L_x_73:
[----:B------:R-:W-:-:S07]  /*9860*/  MOV R0, UR5 ;  /* 0x0000000500007c02 */ /* 0x000fce0008000f00 */
.L_x_205:
[----:B-1----:R1:W2:Y:S02]  /*9870*/  SYNCS.PHASECHK.TRANS64.TRYWAIT P0, [R0+URZ], R3 ;  /* 0x00000003000075a7 */ /* 0x0022a400080011ff */
[----:B--2---:R-:W-:Y:S05]  /*9880*/  @!P0 NANOSLEEP.SYNCS 0x989680 ;  /* 0x009896800000895d */ /* 0x004fea0003900000 */
[----:B------:R-:W2:Y:S02]  /*9890*/  @!P0 SYNCS.PHASECHK.TRANS64 P0, [R0+URZ], R3 ;  /* 0x00000003000085a7 */ /* 0x000ea400080010ff */
[----:B--2---:R-:W-:Y:S05]  /*98a0*/  @!P0 BRA `(.L_x_205) ;  /* 0xfffffffc00f08947 */ /* 0x004fea000383ffff */
[----:B------:R-:W-:Y:S05]  /*98b0*/  BRA `(.L_x_206) ;  /* 0xffffffa000b47947 */ /* 0x000fea000383ffff */
.L_x_74:
[----:B------:R-:W-:-:S07]  /*98c0*/  MOV R0, UR5 ;  /* 0x0000000500007c02 */ /* 0x000fce0008000f00 */
.L_x_207:
[----:B-1----:R1:W2:Y:S02]  /*98d0*/  SYNCS.PHASECHK.TRANS64.TRYWAIT P0, [R0+URZ], R3 ;  /* 0x00000003000075a7 */ /* 0x0022a400080011ff */
[----:B--2---:R-:W-:Y:S05]  /*98e0*/  @!P0 NANOSLEEP.SYNCS 0x989680 ;  /* 0x009896800000895d */ /* 0x004fea0003900000 */
[----:B------:R-:W2:Y:S02]  /*98f0*/  @!P0 SYNCS.PHASECHK.TRANS64 P0, [R0+URZ], R3 ;  /* 0x00000003000085a7 */ /* 0x000ea400080010ff */
[----:B--2---:R-:W-:Y:S05]  /*9900*/  @!P0 BRA `(.L_x_207) ;  /* 0xfffffffc00f08947 */ /* 0x004fea000383ffff */
[----:B------:R-:W-:Y:S05]  /*9910*/  BRA `(.L_x_208) ;  /* 0xffffffa000c07947 */ /* 0x000fea000383ffff */
.L_x_75:
[----:B------:R-:W-:-:S07]  /*9920*/  MOV R0, UR5 ;  /* 0x0000000500007c02 */ /* 0x000fce0008000f00 */
.L_x_209:
[----:B-1----:R1:W2:Y:S02]  /*9930*/  SYNCS.PHASECHK.TRANS64.TRYWAIT P0, [R0+URZ], R3 ;  /* 0x00000003000075a7 */ /* 0x0022a400080011ff */
[----:B--2---:R-:W-:Y:S05]  /*9940*/  @!P0 NANOSLEEP.SYNCS 0x989680 ;  /* 0x009896800000895d */ /* 0x004fea0003900000 */
[----:B------:R-:W2:Y:S02]  /*9950*/  @!P0 SYNCS.PHASECHK.TRANS64 P0, [R0+URZ], R3 ;  /* 0x00000003000085a7 */ /* 0x000ea400080010ff */
[----:B--2---:R-:W-:Y:S05]  /*9960*/  @!P0 BRA `(.L_x_209) ;  /* 0xfffffffc00f08947 */ /* 0x004fea000383ffff */
[----:B------:R-:W-:Y:S05]  /*9970*/  BRA `(.L_x_210) ;  /* 0xffffffa000cc7947 */ /* 0x000fea000383ffff */
.L_x_76:
[----:B------:R-:W-:-:S07]  /*9980*/  MOV R0, UR5 ;  /* 0x0000000500007c02 */ /* 0x000fce0008000f00 */
.L_x_211:
[----:B-1----:R1:W2:Y:S02]  /*9990*/  SYNCS.PHASECHK.TRANS64.TRYWAIT P0, [R0+URZ], R3 ;  /* 0x00000003000075a7 */ /* 0x0022a400080011ff */
[----:B--2---:R-:W-:Y:S05]  /*99a0*/  @!P0 NANOSLEEP.SYNCS 0x989680 ;  /* 0x009896800000895d */ /* 0x004fea0003900000 */
[----:B------:R-:W2:Y:S02]  /*99b0*/  @!P0 SYNCS.PHASECHK.TRANS64 P0, [R0+URZ], R3 ;  /* 0x00000003000085a7 */ /* 0x000ea400080010ff */
[----:B--2---:R-:W-:Y:S05]  /*99c0*/  @!P0 BRA `(.L_x_211) ;  /* 0xfffffffc00f08947 */ /* 0x004fea000383ffff */
[----:B------:R-:W-:Y:S05]  /*99d0*/  BRA `(.L_x_212) ;  /* 0xffffffa000d87947 */ /* 0x000fea000383ffff */
.L_x_79:
[----:B-1----:R1:W2:Y:S02]  /*99e0*/  SYNCS.PHASECHK.TRANS64.TRYWAIT P0, [R2+URZ+0x2b0], R5 ;  /* 0x0002b005020075a7 */ /* 0x0022a400080011ff */
[----:B--2---:R-:W-:Y:S05]  /*99f0*/  @!P0 NANOSLEEP.SYNCS 0x989680 ;  /* 0x009896800000895d */ /* 0x004fea0003900000 */
[----:B------:R-:W2:Y:S02]  /*9a00*/  @!P0 SYNCS.PHASECHK.TRANS64 P0, [R2+URZ+0x2b0], R5 ;  /* 0x0002b005020085a7 */ /* 0x000ea400080010ff */
[----:B--2---:R-:W-:Y:S05]  /*9a10*/  @!P0 BRA `(.L_x_79) ;  /* 0xfffffffc00f08947 */ /* 0x004fea000383ffff */
[----:B------:R-:W-:Y:S05]  /*9a20*/  BRA `(.L_x_213) ;  /* 0xffffffa4003c7947 */ /* 0x000fea000383ffff */
.L_x_80:
[----:B------:R-:W-:-:S07]  /*9a30*/  MOV R2, UR4 ;  /* 0x0000000400027c02 */ /* 0x000fce0008000f00 */
.L_x_214:
[----:B-1----:R1:W2:Y:S02]  /*9a40*/  SYNCS.PHASECHK.TRANS64.TRYWAIT P0, [R2+URZ+0x260], R5 ;  /* 0x00026005020075a7 */ /* 0x0022a400080011ff */
[----:B--2---:R-:W-:Y:S05]  /*9a50*/  @!P0 NANOSLEEP.SYNCS 0x989680 ;  /* 0x009896800000895d */ /* 0x004fea0003900000 */
[----:B------:R-:W2:Y:S02]  /*9a60*/  @!P0 SYNCS.PHASECHK.TRANS64 P0, [R2+URZ+0x260], R5 ;  /* 0x00026005020085a7 */ /* 0x000ea400080010ff */
[----:B--2---:R-:W-:Y:S05]  /*9a70*/  @!P0 BRA `(.L_x_214) ;  /* 0xfffffffc00f08947 */ /* 0x004fea000383ffff */
[----:B------:R-:W-:Y:S05]  /*9a80*/  BRA `(.L_x_215) ;  /* 0xffffffa4004c7947 */ /* 0x000fea000383ffff */
.L_x_81:
[----:B-1----:R1:W2:Y:S02]  /*9a90*/  SYNCS.PHASECHK.TRANS64.TRYWAIT P1, [R2+URZ+0x250], R5 ;  /* 0x00025005020075a7 */ /* 0x0022a400080211ff */
[----:B--2---:R-:W-:Y:S05]  /*9aa0*/  @!P1 NANOSLEEP.SYNCS 0x989680 ;  /* 0x009896800000995d */ /* 0x004fea0003900000 */
[----:B------:R-:W2:Y:S02]  /*9ab0*/  @!P1 SYNCS.PHASECHK.TRANS64 P1, [R2+URZ+0x250], R5 ;  /* 0x00025005020095a7 */ /* 0x000ea400080210ff */
[----:B--2---:R-:W-:Y:S05]  /*9ac0*/  @!P1 BRA `(.L_x_81) ;  /* 0xfffffffc00f09947 */ /* 0x004fea000383ffff */
[----:B------:R-:W-:Y:S05]  /*9ad0*/  BRA `(.L_x_216) ;  /* 0xffffffa4007c7947 */ /* 0x000fea000383ffff */
.L_x_84:
[----:B------:R-:W-:-:S07]  /*9ae0*/  MOV R0, UR4 ;  /* 0x0000000400007c02 */ /* 0x000fce0008000f00 */
.L_x_217:
[----:B-1----:R1:W2:Y:S02]  /*9af0*/  SYNCS.PHASECHK.TRANS64.TRYWAIT P0, [R0+URZ+0x260], R3 ;  /* 0x00026003000075a7 */ /* 0x0022a400080011ff */
[----:B--2---:R-:W-:Y:S05]  /*9b00*/  @!P0 NANOSLEEP.SYNCS 0x989680 ;  /* 0x009896800000895d */ /* 0x004fea0003900000 */
[----:B------:R-:W2:Y:S02]  /*9b10*/  @!P0 SYNCS.PHASECHK.TRANS64 P0, [R0+URZ+0x260], R3 ;  /* 0x00026003000085a7 */ /* 0x000ea400080010ff */
[----:B--2---:R-:W-:Y:S05]  /*9b20*/  @!P0 BRA `(.L_x_217) ;  /* 0xfffffffc00f08947 */ /* 0x004fea000383ffff */
[----:B------:R-:W-:Y:S05]  /*9b30*/  BRA `(.L_x_83) ;  /* 0xffffffa400d07947 */ /* 0x000fea000383ffff */
.L_x_91:
[----:B-1----:R1:W2:Y:S02]  /*9b40*/  SYNCS.PHASECHK.TRANS64.TRYWAIT P1, [R0+URZ+0x250], R5 ;  /* 0x00025005000075a7 */ /* 0x0022a400080211ff */
[----:B--2---:R-:W-:Y:S05]  /*9b50*/  @!P1 NANOSLEEP.SYNCS 0x989680 ;  /* 0x009896800000995d */ /* 0x004fea0003900000 */
[----:B------:R-:W2:Y:S02]  /*9b60*/  @!P1 SYNCS.PHASECHK.TRANS64 P1, [R0+URZ+0x250], R5 ;  /* 0x00025005000095a7 */ /* 0x000ea400080210ff */
[----:B--2---:R-:W-:Y:S05]  /*9b70*/  @!P1 BRA `(.L_x_91) ;  /* 0xfffffffc00f09947 */ /* 0x004fea000383ffff */
[----:B------:R-:W-:Y:S05]  /*9b80*/  BRA `(.L_x_218) ;  /* 0xffffffac00307947 */ /* 0x000fea000383ffff */
.L_x_92:
[----:B------:R-:W-:-:S07]  /*9b90*/  MOV R3, UR19 ;  /* 0x0000001300037c02 */ /* 0x000fce0008000f00 */
.L_x_219:
[----:B-1----:R1:W2:Y:S02]  /*9ba0*/  SYNCS.PHASECHK.TRANS64.TRYWAIT P0, [R3+URZ+0x290], R0 ;  /* 0x00029000030075a7 */ /* 0x0022a400080011ff */
[----:B--2---:R-:W-:Y:S05]  /*9bb0*/  @!P0 NANOSLEEP.SYNCS 0x989680 ;  /* 0x009896800000895d */ /* 0x004fea0003900000 */
[----:B------:R-:W2:Y:S02]  /*9bc0*/  @!P0 SYNCS.PHASECHK.TRANS64 P0, [R3+URZ+0x290], R0 ;  /* 0x00029000030085a7 */ /* 0x000ea400080010ff */
[----:B--2---:R-:W-:Y:S05]  /*9bd0*/  @!P0 BRA `(.L_x_219) ;  /* 0xfffffffc00f08947 */ /* 0x004fea000383ffff */
[----:B------:R-:W-:Y:S05]  /*9be0*/  BRA `(.L_x_220) ;  /* 0xffffffac00647947 */ /* 0x000fea000383ffff */
.L_x_95:
[----:B------:R-:W-:Y:S07]  /*9bf0*/  MOV R0, UR6 ;  /* 0x0000000600007c02 */ /* 0x000fee0008000f00 */
.L_x_221:
[----:B-1----:R1:W2:Y:S02]  /*9c00*/  SYNCS.PHASECHK.TRANS64.TRYWAIT P0, [R0+URZ], R3 ;  /* 0x00000003000075a7 */ /* 0x0022a400080011ff */
[----:B--2---:R-:W-:Y:S05]  /*9c10*/  @!P0 NANOSLEEP.SYNCS 0x989680 ;  /* 0x009896800000895d */ /* 0x004fea0003900000 */
[----:B------:R-:W2:Y:S02]  /*9c20*/  @!P0 SYNCS.PHASECHK.TRANS64 P0, [R0+URZ], R3 ;  /* 0x00000003000085a7 */ /* 0x000ea400080010ff */
[----:B--2---:R-:W-:Y:S05]  /*9c30*/  @!P0 BRA `(.L_x_221) ;  /* 0xfffffffc00f08947 */ /* 0x004fea000383ffff */
[----:B------:R-:W-:Y:S05]  /*9c40*/  BRA `(.L_x_94) ;  /* 0xffffffac009c7947 */ /* 0x000fea000383ffff */
.L_x_98:
[----:B------:R-:W-:-:S07]  /*9c50*/  MOV R0, UR4 ;  /* 0x0000000400007c02 */ /* 0x000fce0008000f00 */
.L_x_222:
[----:B--2---:R2:W4:Y:S02]  /*9c60*/  SYNCS.PHASECHK.TRANS64.TRYWAIT P0, [R0+URZ], R3 ;  /* 0x00000003000075a7 */ /* 0x00452400080011ff */
[----:B----4-:R-:W-:Y:S05]  /*9c70*/  @!P0 NANOSLEEP.SYNCS 0x989680 ;  /* 0x009896800000895d */ /* 0x010fea0003900000 */
[----:B------:R-:W4:Y:S02]  /*9c80*/  @!P0 SYNCS.PHASECHK.TRANS64 P0, [R0+URZ], R3 ;  /* 0x00000003000085a7 */ /* 0x000f2400080010ff */
[----:B----4-:R-:W-:Y:S05]  /*9c90*/  @!P0 BRA `(.L_x_222) ;  /* 0xfffffffc00f08947 */ /* 0x010fea000383ffff */
[----:B------:R-:W-:Y:S05]  /*9ca0*/  BRA `(.L_x_223) ;  /* 0xffffffb0003c7947 */ /* 0x000fea000383ffff */
.L_x_99:
[----:B------:R-:W-:-:S07]  /*9cb0*/  MOV R0, UR5 ;  /* 0x0000000500007c02 */ /* 0x000fce0008000f00 */
.L_x_224:
[----:B-1----:R1:W2:Y:S02]  /*9cc0*/  SYNCS.PHASECHK.TRANS64.TRYWAIT P0, [R0+URZ], R3 ;  /* 0x00000003000075a7 */ /* 0x0022a400080011ff */
[----:B--2---:R-:W-:Y:S05]  /*9cd0*/  @!P0 NANOSLEEP.SYNCS 0x989680 ;  /* 0x009896800000895d */ /* 0x004fea0003900000 */
[----:B------:R-:W2:Y:S02]  /*9ce0*/  @!P0 SYNCS.PHASECHK.TRANS64 P0, [R0+URZ], R3 ;  /* 0x00000003000085a7 */ /* 0x000ea400080010ff */
[----:B--2---:R-:W-:Y:S05]  /*9cf0*/  @!P0 BRA `(.L_x_224) ;  /* 0xfffffffc00f08947 */ /* 0x004fea000383ffff */
[----:B------:R-:W-:Y:S05]  /*9d00*/  BRA `(.L_x_225) ;  /* 0xffffffb000487947 */ /* 0x000fea000383ffff */
.L_x_100:
[----:B------:R-:W-:-:S07]  /*9d10*/  MOV R0, UR5 ;  /* 0x0000000500007c02 */ /* 0x000fce0008000f00 */
.L_x_226:
[----:B-1----:R1:W2:Y:S02]  /*9d20*/  SYNCS.PHASECHK.TRANS64.TRYWAIT P0, [R0+URZ], R3 ;  /* 0x00000003000075a7 */ /* 0x0022a400080011ff */
[----:B--2---:R-:W-:Y:S05]  /*9d30*/  @!P0 NANOSLEEP.SYNCS 0x989680 ;  /* 0x009896800000895d */ /* 0x004fea0003900000 */
[----:B------:R-:W2:Y:S02]  /*9d40*/  @!P0 SYNCS.PHASECHK.TRANS64 P0, [R0+URZ], R3 ;  /* 0x00000003000085a7 */ /* 0x000ea400080010ff */
[----:B--2---:R-:W-:Y:S05]  /*9d50*/  @!P0 BRA `(.L_x_226) ;  /* 0xfffffffc00f08947 */ /* 0x004fea000383ffff */
[----:B------:R-:W-:Y:S05]  /*9d60*/  BRA `(.L_x_227) ;  /* 0xffffffb000547947 */ /* 0x000fea000383ffff */
.L_x_101:
[----:B------:R-:W-:-:S07]  /*9d70*/  MOV R0, UR4 ;  /* 0x0000000400007c02 */ /* 0x000fce0008000f00 */
.L_x_228:
[----:B-1----:R1:W2:Y:S02]  /*9d80*/  SYNCS.PHASECHK.TRANS64.TRYWAIT P0, [R0+URZ], R3 ;  /* 0x00000003000075a7 */ /* 0x0022a400080011ff */
[----:B--2---:R-:W-:Y:S05]  /*9d90*/  @!P0 NANOSLEEP.SYNCS 0x989680 ;  /* 0x009896800000895d */ /* 0x004fea0003900000 */
[----:B------:R-:W2:Y:S02]  /*9da0*/  @!P0 SYNCS.PHASECHK.TRANS64 P0, [R0+URZ], R3 ;  /* 0x00000003000085a7 */ /* 0x000ea400080010ff */
[----:B--2---:R-:W-:Y:S05]  /*9db0*/  @!P0 BRA `(.L_x_228) ;  /* 0xfffffffc00f08947 */ /* 0x004fea000383ffff */
[----:B------:R-:W-:Y:S05]  /*9dc0*/  BRA `(.L_x_229) ;  /* 0xffffffb000607947 */ /* 0x000fea000383ffff */
.L_x_106:
[----:B--2---:R2:W4:Y:S02]  /*9dd0*/  SYNCS.PHASECHK.TRANS64.TRYWAIT P0, [R12+URZ+0x250], R9 ;  /* 0x000250090c0075a7 */ /* 0x00452400080011ff */
[----:B----4-:R-:W-:Y:S05]  /*9de0*/  @!P0 NANOSLEEP.SYNCS 0x989680 ;  /* 0x009896800000895d */ /* 0x010fea0003900000 */
[----:B------:R-:W4:Y:S02]  /*9df0*/  @!P0 SYNCS.PHASECHK.TRANS64 P0, [R12+URZ+0x250], R9 ;  /* 0x000250090c0085a7 */ /* 0x000f2400080010ff */
[----:B----4-:R-:W-:Y:S05]  /*9e00*/  @!P0 BRA `(.L_x_106) ;  /* 0xfffffffc00f08947 */ /* 0x010fea000383ffff */
[----:B------:R-:W-:Y:S05]  /*9e10*/  BRA `(.L_x_230) ;  /* 0xffffffb400807947 */ /* 0x000fea000383ffff */
.L_x_109:
[----:B------:R-:W-:Y:S07]  /*9e20*/  MOV R0, UR21 ;  /* 0x0000001500007c02 */ /* 0x000fee0008000f00 */
.L_x_231:
[----:B--2---:R2:W3:Y:S02]  /*9e30*/  SYNCS.PHASECHK.TRANS64.TRYWAIT P2, [R0+URZ+0x248], R11 ;  /* 0x0002480b000075a7 */ /* 0x0044e400080411ff */
[----:B---3--:R-:W-:Y:S05]  /*9e40*/  @!P2 NANOSLEEP.SYNCS 0x989680 ;  /* 0x009896800000a95d */ /* 0x008fea0003900000 */
[----:B------:R-:W3:Y:S02]  /*9e50*/  @!P2 SYNCS.PHASECHK.TRANS64 P2, [R0+URZ+0x248], R11 ;  /* 0x0002480b0000a5a7 */ /* 0x000ee400080410ff */
[----:B---3--:R-:W-:Y:S05]  /*9e60*/  @!P2 BRA `(.L_x_231) ;  /* 0xfffffffc00f0a947 */ /* 0x008fea000383ffff */
[----:B------:R-:W-:Y:S05]  /*9e70*/  BRA `(.L_x_108) ;  /* 0xffffffb800e87947 */ /* 0x000fea000383ffff */
.L_x_112:
[----:B--2---:R-:W-:Y:S07]  /*9e80*/  MOV R0, UR21 ;  /* 0x0000001500007c02 */ /* 0x004fee0008000f00 */
.L_x_232:
[----:B--2---:R2:W3:Y:S02]  /*9e90*/  SYNCS.PHASECHK.TRANS64.TRYWAIT P0, [R0+URZ+0x230], R9 ;  /* 0x00023009000075a7 */ /* 0x0044e400080011ff */
[----:B---3--:R-:W-:Y:S05]  /*9ea0*/  @!P0 NANOSLEEP.SYNCS 0x989680 ;  /* 0x009896800000895d */ /* 0x008fea0003900000 */
[----:B------:R-:W3:Y:S02]  /*9eb0*/  @!P0 SYNCS.PHASECHK.TRANS64 P0, [R0+URZ+0x230], R9 ;  /* 0x00023009000085a7 */ /* 0x000ee400080010ff */
[----:B---3--:R-:W-:Y:S05]  /*9ec0*/  @!P0 BRA `(.L_x_232) ;  /* 0xfffffffc00f08947 */ /* 0x008fea000383ffff */
[----:B------:R-:W-:Y:S05]  /*9ed0*/  BRA `(.L_x_233) ;  /* 0xffffffbc00447947 */ /* 0x000fea000383ffff */
.L_x_113:
[----:B------:R-:W-:Y:S07]  /*9ee0*/  MOV R0, UR21 ;  /* 0x0000001500007c02 */ /* 0x000fee0008000f00 */
.L_x_234:
[----:B--2---:R2:W3:Y:S02]  /*9ef0*/  SYNCS.PHASECHK.TRANS64.TRYWAIT P0, [R0+URZ+0x238], R9 ;  /* 0x00023809000075a7 */ /* 0x0044e400080011ff */
[----:B---3--:R-:W-:Y:S05]  /*9f00*/  @!P0 NANOSLEEP.SYNCS 0x989680 ;  /* 0x009896800000895d */ /* 0x008fea0003900000 */
[----:B------:R-:W3:Y:S02]  /*9f10*/  @!P0 SYNCS.PHASECHK.TRANS64 P0, [R0+URZ+0x238], R9 ;  /* 0x00023809000085a7 */ /* 0x000ee400080010ff */
[----:B---3--:R-:W-:Y:S05]  /*9f20*/  @!P0 BRA `(.L_x_234) ;  /* 0xfffffffc00f08947 */ /* 0x008fea000383ffff */
[----:B------:R-:W-:Y:S05]  /*9f30*/  BRA `(.L_x_235) ;  /* 0xffffffbc007c7947 */ /* 0x000fea000383ffff */
.L_x_115:
[----:B------:R-:W-:-:S07]  /*9f40*/  MOV R0, UR21 ;  /* 0x0000001500007c02 */ /* 0x000fce0008000f00 */
.L_x_236:
[----:B---3--:R3:W4:Y:S02]  /*9f50*/  SYNCS.PHASECHK.TRANS64.TRYWAIT P0, [R0+URZ+0x230], R3 ;  /* 0x00023003000075a7 */ /* 0x00872400080011ff */
[----:B----4-:R-:W-:Y:S05]  /*9f60*/  @!P0 NANOSLEEP.SYNCS 0x989680 ;  /* 0x009896800000895d */ /* 0x010fea0003900000 */
[----:B------:R-:W4:Y:S02]  /*9f70*/  @!P0 SYNCS.PHASECHK.TRANS64 P0, [R0+URZ+0x230], R3 ;  /* 0x00023003000085a7 */ /* 0x000f2400080010ff */
[----:B----4-:R-:W-:Y:S05]  /*9f80*/  @!P0 BRA `(.L_x_236) ;  /* 0xfffffffc00f08947 */ /* 0x010fea000383ffff */
[----:B------:R-:W-:Y:S05]  /*9f90*/  BRA `(.L_x_237) ;  /* 0xffffffbc00ec7947 */ /* 0x000fea000383ffff */
.L_x_117:
[----:B-1----:R1:W2:Y:S02]  /*9fa0*/  SYNCS.PHASECHK.TRANS64.TRYWAIT P0, [R3+URZ+0x250], R0 ;  /* 0x00025000030075a7 */ /* 0x0022a400080011ff */
[----:B--2---:R-:W-:Y:S05]  /*9fb0*/  @!P0 NANOSLEEP.SYNCS 0x989680 ;  /* 0x009896800000895d */ /* 0x004fea0003900000 */
[----:B------:R-:W2:Y:S02]  /*9fc0*/  @!P0 SYNCS.PHASECHK.TRANS64 P0, [R3+URZ+0x250], R0 ;  /* 0x00025000030085a7 */ /* 0x000ea400080010ff */
[----:B--2---:R-:W-:Y:S05]  /*9fd0*/  @!P0 BRA `(.L_x_117) ;  /* 0xfffffffc00f08947 */ /* 0x004fea000383ffff */
[----:B------:R-:W-:Y:S05]  /*9fe0*/  BRA `(.L_x_238) ;  /* 0xffffffc000b47947 */ /* 0x000fea000383ffff */
.L_x_128:
[----:B--2---:R2:W1:Y:S02]  /*9ff0*/  SYNCS.PHASECHK.TRANS64.TRYWAIT P1, [R2+URZ+0x220], R5 ;  /* 0x00022005020075a7 */ /* 0x00446400080211ff */
[----:B-1----:R-:W-:Y:S05]  /*a000*/  @!P1 NANOSLEEP.SYNCS 0x989680 ;  /* 0x009896800000995d */ /* 0x002fea0003900000 */
[----:B------:R-:W1:Y:S02]  /*a010*/  @!P1 SYNCS.PHASECHK.TRANS64 P1, [R2+URZ+0x220], R5 ;  /* 0x00022005020095a7 */ /* 0x000e6400080210ff */
[----:B-1----:R-:W-:Y:S05]  /*a020*/  @!P1 BRA `(.L_x_128) ;  /* 0xfffffffc00f09947 */ /* 0x002fea000383ffff */
[----:B------:R-:W-:Y:S05]  /*a030*/  BRA `(.L_x_127) ;  /* 0xffffffd000287947 */ /* 0x000fea000383ffff */
.L_x_130:
[----:B--2---:R2:W4:Y:S02]  /*a040*/  SYNCS.PHASECHK.TRANS64.TRYWAIT P0, [R100+URZ+0x270], R3 ;  /* 0x00027003640075a7 */ /* 0x00452400080011ff */
[----:B----4-:R-:W-:Y:S05]  /*a050*/  @!P0 NANOSLEEP.SYNCS 0x989680 ;  /* 0x009896800000895d */ /* 0x010fea0003900000 */
[----:B------:R-:W4:Y:S02]  /*a060*/  @!P0 SYNCS.PHASECHK.TRANS64 P0, [R100+URZ+0x270], R3 ;  /* 0x00027003640085a7 */ /* 0x000f2400080010ff */
[----:B----4-:R-:W-:Y:S05]  /*a070*/  @!P0 BRA `(.L_x_130) ;  /* 0xfffffffc00f08947 */ /* 0x010fea000383ffff */
[----:B------:R-:W-:Y:S05]  /*a080*/  BRA `(.L_x_129) ;  /* 0xffffffd000787947 */ /* 0x000fea000383ffff */
.L_x_138:
[----:B---3--:R3:W4:Y:S02]  /*a090*/  SYNCS.PHASECHK.TRANS64.TRYWAIT P0, [R109+URZ+0x220], R4 ;  /* 0x000220046d0075a7 */ /* 0x00872400080011ff */
[----:B----4-:R-:W-:Y:S05]  /*a0a0*/  @!P0 NANOSLEEP.SYNCS 0x989680 ;  /* 0x009896800000895d */ /* 0x010fea0003900000 */
[----:B------:R-:W4:Y:S02]  /*a0b0*/  @!P0 SYNCS.PHASECHK.TRANS64 P0, [R109+URZ+0x220], R4 ;  /* 0x000220046d0085a7 */ /* 0x000f2400080010ff */
[----:B----4-:R-:W-:Y:S05]  /*a0c0*/  @!P0 BRA `(.L_x_138) ;  /* 0xfffffffc00f08947 */ /* 0x010fea000383ffff */
[----:B------:R-:W-:Y:S05]  /*a0d0*/  BRA `(.L_x_137) ;  /* 0xffffffdc006c7947 */ /* 0x000fea000383ffff */
        .weak           $__internal_0_$__cuda_sm10x_tcgen05_guardrail_trap_col_being_dealloced_not_returned_by_alloc
        .type           $__internal_0_$__cuda_sm10x_tcgen05_guardrail_trap_col_being_dealloced_not_returned_by_alloc,@function
        .size           $__internal_0_$__cuda_sm10x_tcgen05_guardrail_trap_col_being_dealloced_not_returned_by_alloc,($__internal_1_$__cuda_sm10x_tcgen05_guardrail_trap_phase_invalid_during_alloc - $__internal_0_$__cuda_sm10x_tcgen05_guardrail_trap_col_being_dealloced_not_returned_by_alloc)
$__internal_0_$__cuda_sm10x_tcgen05_guardrail_trap_col_being_dealloced_not_returned_by_alloc:
[----:B------:R-:W-:Y:S05]  /*a0e0*/  BPT.TRAP 0x1 ;  /* 0x000000040000795c */ /* 0x000fea0000300000 */
[----:B------:R-:W-:-:S04]  /*a0f0*/  HFMA2 R3, -RZ, RZ, 0, 0 ;  /* 0x00000000ff037431 */ /* 0x000fc800000001ff */
[----:B------:R-:W-:Y:S05]  /*a100*/  RET.REL.NODEC R2 `(_ZN7cutlass13device_kernelINS_4gemm6kernel13GemmUniversalIN4cute5tupleIJiiiiEEENS1_10collective13CollectiveMmaINS1_35MainloopSm100TmaUmmaWarpSpecializedILi34ELi2ELi4ENS5_IJNS4_1CILi1EEENSA_ILi4EEESB_EEEEENS5_IJNSA_ILi64EEENSA_ILi128EEENSA_ILi32EEEEEENS_12float_e4m3_tENS5_IJlSB_lEEESJ_SK_NS4_8TiledMMAINS4_8MMA_AtomIJNS4_10MMA_TraitsINS4_19SM100_MMA_F8F6F4_SSEJSJ_SJ_fSF_SG_NS4_17integral_constantINS4_4UMMA5MajorELSR_0EEESS_NSP_INSQ_7ScaleInELST_0EEESU_EEEEEENS4_6LayoutINS5_IJSB_SB_SB_EEENS5_IJNSA_ILi0EEESZ_SZ_EEEEENS5_IJNS4_10UnderscoreES12_S12_EEEEENS4_23SM90_TMA_LOAD_MULTICASTENS4_14ComposedLayoutINS4_7SwizzleILi1ELi4ELi3EEENS4_18smem_ptr_flag_bitsILi8EEENSX_INS5_IJNSA_ILi8EEESH_EEENS5_IJSH_SB_EEEEEEEvNS4_8identityENS4_13SM90_TMA_LOADES1F_vS1G_EENS_8epilogue10collective18CollectiveEpilogueINS1J_23Sm100TmaWarpSpecializedILi2ELi2ELi32ELb0ELb0EEEJSI_NS5_IJNSX_ISF_SB_EES1O_EEESJ_SK_SJ_SK_NS1J_6fusion15FusionCallbacksIS1N_NS1Q_17LinearCombinationISJ_fSJ_fLNS_15FloatRoundStyleE2EEESI_S1P_JEEENS4_5SM1004TMEM4LOAD26SM100_TMEM_LOAD_16dp32b32xES1H_NS16_INS17_ILi2ELi4ELi3EEES1A_NSX_INS5_IJS1B_SF_EEENS5_IJSF_SB_EEEEEEENS4_39AutoVectorizingCopyWithAssumedAlignmentILi128EEENS4_14SM90_TMA_STOREES24_S26_S26_EEEvvEEEEvNT_6ParamsE) ;  /* 0xffffff5c02bc7950 */ /* 0x000fea0003c3ffff */
        .weak           $__internal_1_$__cuda_sm10x_tcgen05_guardrail_trap_phase_invalid_during_alloc
        .type           $__internal_1_$__cuda_sm10x_tcgen05_guardrail_trap_phase_invalid_during_alloc,@function
        .size           $__internal_1_$__cuda_sm10x_tcgen05_guardrail_trap_phase_invalid_during_alloc,($__internal_2_$__cuda_sm10x_tcgen05_guardrail_trap_unallocated_columns_being_dealloced - $__internal_1_$__cuda_sm10x_tcgen05_guardrail_trap_phase_invalid_during_alloc)
$__internal_1_$__cuda_sm10x_tcgen05_guardrail_trap_phase_invalid_during_alloc:
[----:B------:R-:W-:Y:S05]  /*a110*/  BPT.TRAP 0x1 ;  /* 0x000000040000795c */ /* 0x000fea0000300000 */
[----:B------:R-:W-:-:S04]  /*a120*/  MOV R5, 0x0 ;  /* 0x0000000000057802 */ /* 0x000fc80000000f00 */
[----:B------:R-:W-:Y:S05]  /*a130*/  RET.REL.NODEC R4 `(_ZN7cutlass13device_kernelINS_4gemm6kernel13GemmUniversalIN4cute5tupleIJiiiiEEENS1_10collective13CollectiveMmaINS1_35MainloopSm100TmaUmmaWarpSpecializedILi34ELi2ELi4ENS5_IJNS4_1CILi1EEENSA_ILi4EEESB_EEEEENS5_IJNSA_ILi64EEENSA_ILi128EEENSA_ILi32EEEEEENS_12float_e4m3_tENS5_IJlSB_lEEESJ_SK_NS4_8TiledMMAINS4_8MMA_AtomIJNS4_10MMA_TraitsINS4_19SM100_MMA_F8F6F4_SSEJSJ_SJ_fSF_SG_NS4_17integral_constantINS4_4UMMA5MajorELSR_0EEESS_NSP_INSQ_7ScaleInELST_0EEESU_EEEEEENS4_6LayoutINS5_IJSB_SB_SB_EEENS5_IJNSA_ILi0EEESZ_SZ_EEEEENS5_IJNS4_10UnderscoreES12_S12_EEEEENS4_23SM90_TMA_LOAD_MULTICASTENS4_14ComposedLayoutINS4_7SwizzleILi1ELi4ELi3EEENS4_18smem_ptr_flag_bitsILi8EEENSX_INS5_IJNSA_ILi8EEESH_EEENS5_IJSH_SB_EEEEEEEvNS4_8identityENS4_13SM90_TMA_LOADES1F_vS1G_EENS_8epilogue10collective18CollectiveEpilogueINS1J_23Sm100TmaWarpSpecializedILi2ELi2ELi32ELb0ELb0EEEJSI_NS5_IJNSX_ISF_SB_EES1O_EEESJ_SK_SJ_SK_NS1J_6fusion15FusionCallbacksIS1N_NS1Q_17LinearCombinationISJ_fSJ_fLNS_15FloatRoundStyleE2EEESI_S1P_JEEENS4_5SM1004TMEM4LOAD26SM100_TMEM_LOAD_16dp32b32xES1H_NS16_INS17_ILi2ELi4ELi3EEES1A_NSX_INS5_IJS1B_SF_EEENS5_IJSF_SB_EEEEEEENS4_39AutoVectorizingCopyWithAssumedAlignmentILi128EEENS4_14SM90_TMA_STOREES24_S26_S26_EEEvvEEEEvNT_6ParamsE) ;  /* 0xffffff5c04b07950 */ /* 0x000fea0003c3ffff */
        .weak           $__internal_2_$__cuda_sm10x_tcgen05_guardrail_trap_unallocated_columns_being_dealloced
        .type           $__internal_2_$__cuda_sm10x_tcgen05_guardrail_trap_unallocated_columns_being_dealloced,@function
        .size           $__internal_2_$__cuda_sm10x_tcgen05_guardrail_trap_unallocated_columns_being_dealloced,(.L_x_240 - $__internal_2_$__cuda_sm10x_tcgen05_guardrail_trap_unallocated_columns_being_dealloced)
$__internal_2_$__cuda_sm10x_tcgen05_guardrail_trap_unallocated_columns_being_dealloced:
[----:B------:R-:W-:Y:S05]  /*a140*/  BPT.TRAP 0x1 ;  /* 0x000000040000795c */ /* 0x000fea0000300000 */
[----:B------:R-:W-:-:S04]  /*a150*/  HFMA2 R3, -RZ, RZ, 0, 0 ;  /* 0x00000000ff037431 */ /* 0x000fc800000001ff */
[----:B------:R-:W-:Y:S05]  /*a160*/  RET.REL.NODEC R2 `(_ZN7cutlass13device_kernelINS_4gemm6kernel13GemmUniversalIN4cute5tupleIJiiiiEEENS1_10collective13CollectiveMmaINS1_35MainloopSm100TmaUmmaWarpSpecializedILi34ELi2ELi4ENS5_IJNS4_1CILi1EEENSA_ILi4EEESB_EEEEENS5_IJNSA_ILi64EEENSA_ILi128EEENSA_ILi32EEEEEENS_12float_e4m3_tENS5_IJlSB_lEEESJ_SK_NS4_8TiledMMAINS4_8MMA_AtomIJNS4_10MMA_TraitsINS4_19SM100_MMA_F8F6F4_SSEJSJ_SJ_fSF_SG_NS4_17integral_constantINS4_4UMMA5MajorELSR_0EEESS_NSP_INSQ_7ScaleInELST_0EEESU_EEEEEENS4_6LayoutINS5_IJSB_SB_SB_EEENS5_IJNSA_ILi0EEESZ_SZ_EEEEENS5_IJNS4_10UnderscoreES12_S12_EEEEENS4_23SM90_TMA_LOAD_MULTICASTENS4_14ComposedLayoutINS4_7SwizzleILi1ELi4ELi3EEENS4_18smem_ptr_flag_bitsILi8EEENSX_INS5_IJNSA_ILi8EEESH_EEENS5_IJSH_SB_EEEEEEEvNS4_8identityENS4_13SM90_TMA_LOADES1F_vS1G_EENS_8epilogue10collective18CollectiveEpilogueINS1J_23Sm100TmaWarpSpecializedILi2ELi2ELi32ELb0ELb0EEEJSI_NS5_IJNSX_ISF_SB_EES1O_EEESJ_SK_SJ_SK_NS1J_6fusion15FusionCallbacksIS1N_NS1Q_17LinearCombinationISJ_fSJ_fLNS_15FloatRoundStyleE2EEESI_S1P_JEEENS4_5SM1004TMEM4LOAD26SM100_TMEM_LOAD_16dp32b32xES1H_NS16_INS17_ILi2ELi4ELi3EEES1A_NSX_INS5_IJS1B_SF_EEENS5_IJSF_SB_EEEEEEENS4_39AutoVectorizingCopyWithAssumedAlignmentILi128EEENS4_14SM90_TMA_STOREES24_S26_S26_EEEvvEEEEvNT_6ParamsE) ;  /* 0xffffff5c02a47950 */ /* 0x000fea0003c3ffff */
.L_x_239:
[----:B------:R-:W-:-:S00]  /*a170*/  BRA `(.L_x_239) ;  /* 0xfffffffc00fc7947 */ /* 0x000fc0000383ffff */
[----:B------:R-:W-:-:S00]  /*a180*/  NOP ;  /* 0x0000000000007918 */ /* 0x000fc00000000000 */
[----:B------:R-:W-:-:S00]  /*a190*/  NOP ;  /* 0x0000000000007918 */ /* 0x000fc00000000000 */
[----:B------:R-:W-:-:S00]  /*a1a0*/  NOP ;  /* 0x0000000000007918 */ /* 0x000fc00000000000 */
[----:B------:R-:W-:-:S00]  /*a1b0*/  NOP ;  /* 0x0000000000007918 */ /* 0x000fc00000000000 */
[----:B------:R-:W-:-:S00]  /*a1c0*/  NOP ;  /* 0x0000000000007918 */ /* 0x000fc00000000000 */
[----:B------:R-:W-:-:S00]  /*a1d0*/  NOP ;  /* 0x0000000000007918 */ /* 0x000fc00000000000 */
[----:B------:R-:W-:-:S00]  /*a1e0*/  NOP ;  /* 0x0000000000007918 */ /* 0x000fc00000000000 */
[----:B------:R-:W-:-:S00]  /*a1f0*/  NOP ;  /* 0x0000000000007918 */ /* 0x000fc00000000000 */
.L_x_240:


//--------------------- .nv.global.init           --------------------------
	.section	.nv.global.init,"aw",@progbits
.nv.global.init:
	.type		$str$27,@object
	.size		$str$27,($str$28 - $str$27)
$str$27:
        /*0000*/ 	.byte	0x28, 0x61, 0x64, 0x64, 0x72, 0x65, 0x73, 0x73, 0x20, 0x26, 0x20, 0x6d, 0x61, 0x73, 0x6b, 0x29
        /*0010*/ 	.byte	0x20, 0x3d, 0x3d, 0x20, 0x30, 0x00
	.type		$str$28,@object
	.size		$str$28,($str$26 - $str$28)
$str$28:
        /*0016*/ 	.byte	0x2f, 0x74, 0x6d, 0x70, 0x2f, 0x63, 0x75, 0x74, 0x6c, 0x61, 0x73, 0x73, 0x5f, 0x73, 0x77, 0x65
        /*0026*/ 	.byte	0x65, 0x70, 0x5f, 0x73, 0x72, 0x63, 0x2f, 0x69, 0x6e, 0x63, 0x6c, 0x75, 0x64, 0x65, 0x2f, 0x63
        /*0036*/ 	.byte	0x75, 0x74, 0x65, 0x2f, 0x70, 0x6f, 0x69, 0x6e, 0x74, 0x65, 0x72, 0x5f, 0x66, 0x6c, 0x61, 0x67
        /*0046*/ 	.byte	0x67, 0x65, 0x64, 0x2e, 0x68, 0x70, 0x70, 0x00
	.type		$str$26,@object
	.size		$str$26,($str$25 - $str$26)
$str$26:
        /*004e*/ 	.byte	0x2f, 0x74, 0x6d, 0x70, 0x2f, 0x63, 0x75, 0x74, 0x6c, 0x61, 0x73, 0x73, 0x5f, 0x73, 0x77, 0x65
        /*005e*/ 	.byte	0x65, 0x70, 0x5f, 0x73, 0x72, 0x63, 0x2f, 0x69, 0x6e, 0x63, 0x6c, 0x75, 0x64, 0x65, 0x2f, 0x63
        /*006e*/ 	.byte	0x75, 0x74, 0x65, 0x2f, 0x61, 0x74, 0x6f, 0x6d, 0x2f, 0x63, 0x6f, 0x70, 0x79, 0x5f, 0x74, 0x72
        /*007e*/ 	.byte	0x61, 0x69, 0x74, 0x73, 0x5f, 0x73, 0x6d, 0x31, 0x30, 0x30, 0x2e, 0x68, 0x70, 0x70, 0x00
	.type		$str$25,@object
	.size		$str$25,(__unnamed_1 - $str$25)
$str$25:
        /*008d*/ 	.byte	0x28, 0x28, 0x75, 0x69, 0x6e, 0x74, 0x33, 0x32, 0x5f, 0x74, 0x28, 0x74, 0x68, 0x72, 0x65, 0x61
        /*009d*/ 	.byte	0x64, 0x49, 0x64, 0x78, 0x2e, 0x78, 0x29, 0x20, 0x2f, 0x20, 0x33, 0x32, 0x29, 0x20, 0x25, 0x20
        /*00ad*/ 	.byte	0x34, 0x29, 0x20, 0x3d, 0x3d, 0x20, 0x28, 0x28, 0x28, 0x74, 0x6d, 0x65, 0x6d, 0x5f, 0x61, 0x64
        /*00bd*/ 	.byte	0x64, 0x72, 0x20, 0x3e, 0x3e, 0x20, 0x31, 0x36, 0x29, 0x20, 0x2f, 0x20, 0x33, 0x32, 0x29, 0x20
        /*00cd*/ 	.byte	0x25, 0x20, 0x34, 0x29, 0x00
	.type		__unnamed_1,@object
	.size		__unnamed_1,(__unnamed_2 - __unnamed_1)
__unnamed_1:
        /*00d2*/ 	.byte	0x61, 0x75, 0x74, 0x6f, 0x20, 0x63, 0x75, 0x74, 0x65, 0x3a, 0x3a, 0x61, 0x73, 0x5f, 0x70, 0x6f
        /* <DEDUP_REMOVED lines=24> */
        /*0262*/ 	.byte	0x3c, 0x34, 0x30, 0x39, 0x36, 0x3e, 0x3e, 0x3e, 0x3e, 0x5d, 0x00
	.type		__unnamed_2,@object
	.size		__unnamed_2,(.L_2 - __unnamed_2)
__unnamed_2:
        /* <DEDUP_REMOVED lines=40> */
        /*04ed*/ 	.byte	0x74, 0x65, 0x3a, 0x3a, 0x43, 0x3c, 0x30, 0x3e, 0x3e, 0x3e, 0x3e, 0x5d, 0x00
.L_2:


//--------------------- .nv.shared._ZN7cutlass13device_kernelINS_4gemm6kernel13GemmUniversalIN4cute5tupleIJiiiiEEENS1_10collective13CollectiveMmaINS1_35MainloopSm100TmaUmmaWarpSpecializedILi34ELi2ELi4ENS5_IJNS4_1CILi1EEENSA_ILi4EEESB_EEEEENS5_IJNSA_ILi64EEENSA_ILi128EEENSA_ILi32EEEEEENS_12float_e4m3_tENS5_IJlSB_lEEESJ_SK_NS4_8TiledMMAINS4_8MMA_AtomIJNS4_10MMA_TraitsINS4_19SM100_MMA_F8F6F4_SSEJSJ_SJ_fSF_SG_NS4_17integral_constantINS4_4UMMA5MajorELSR_0EEESS_NSP_INSQ_7ScaleInELST_0EEESU_EEEEEENS4_6LayoutINS5_IJSB_SB_SB_EEENS5_IJNSA_ILi0EEESZ_SZ_EEEEENS5_IJNS4_10UnderscoreES12_S12_EEEEENS4_23SM90_TMA_LOAD_MULTICASTENS4_14ComposedLayoutINS4_7SwizzleILi1ELi4ELi3EEENS4_18smem_ptr_flag_bitsILi8EEENSX_INS5_IJNSA_ILi8EEESH_EEENS5_IJSH_SB_EEEEEEEvNS4_8identityENS4_13SM90_TMA_LOADES1F_vS1G_EENS_8epilogue10collective18CollectiveEpilogueINS1J_23Sm100TmaWarpSpecializedILi2ELi2ELi32ELb0ELb0EEEJSI_NS5_IJNSX_ISF_SB_EES1O_EEESJ_SK_SJ_SK_NS1J_6fusion15FusionCallbacksIS1N_NS1Q_17LinearCombinationISJ_fSJ_fLNS_15FloatRoundStyleE2EEESI_S1P_JEEENS4_5SM1004TMEM4LOAD26SM100_TMEM_LOAD_16dp32b32xES1H_NS16_INS17_ILi2ELi4ELi3EEES1A_NSX_INS5_IJS1B_SF_EEENS5_IJSF_SB_EEEEEEENS4_39AutoVectorizingCopyWithAssumedAlignmentILi128EEENS4_14SM90_TMA_STOREES24_S26_S26_EEEvvEEEEvNT_6ParamsE --------------------------
	.section	.nv.shared._ZN7cutlass13device_kernelINS_4gemm6kernel13GemmUniversalIN4cute5tupleIJiiiiEEENS1_10collective13CollectiveMmaINS1_35MainloopSm100TmaUmmaWarpSpecializedILi34ELi2ELi4ENS5_IJNS4_1CILi1EEENSA_ILi4EEESB_EEEEENS5_IJNSA_ILi64EEENSA_ILi128EEENSA_ILi32EEEEEENS_12float_e4m3_tENS5_IJlSB_lEEESJ_SK_NS4_8TiledMMAINS4_8MMA_AtomIJNS4_10MMA_TraitsINS4_19SM100_MMA_F8F6F4_SSEJSJ_SJ_fSF_SG_NS4_17integral_constantINS4_4UMMA5MajorELSR_0EEESS_NSP_INSQ_7ScaleInELST_0EEESU_EEEEEENS4_6LayoutINS5_IJSB_SB_SB_EEENS5_IJNSA_ILi0EEESZ_SZ_EEEEENS5_IJNS4_10UnderscoreES12_S12_EEEEENS4_23SM90_TMA_LOAD_MULTICASTENS4_14ComposedLayoutINS4_7SwizzleILi1ELi4ELi3EEENS4_18smem_ptr_flag_bitsILi8EEENSX_INS5_IJNSA_ILi8EEESH_EEENS5_IJSH_SB_EEEEEEEvNS4_8identityENS4_13SM90_TMA_LOADES1F_vS1G_EENS_8epilogue10collective18CollectiveEpilogueINS1J_23Sm100TmaWarpSpecializedILi2ELi2ELi32ELb0ELb0EEEJSI_NS5_IJNSX_ISF_SB_EES1O_EEESJ_SK_SJ_SK_NS1J_6fusion15FusionCallbacksIS1N_NS1Q_17LinearCombinationISJ_fSJ_fLNS_15FloatRoundStyleE2EEESI_S1P_JEEENS4_5SM1004TMEM4LOAD26SM100_TMEM_LOAD_16dp32b32xES1H_NS16_INS17_ILi2ELi4ELi3EEES1A_NSX_INS5_IJS1B_SF_EEENS5_IJSF_SB_EEEEEEENS4_39AutoVectorizingCopyWithAssumedAlignmentILi128EEENS4_14SM90_TMA_STOREES24_S26_S26_EEEvvEEEEvNT_6ParamsE,"aw",@nobits
	.sectionflags	@""
	.align	16
	.zero		1024


//--------------------- .nv.shared.reserved.0     --------------------------
	.section	.nv.shared.reserved.0,"aw",@nobits
	.weak		__nv_reservedSMEM_offset_0_alias
	.size		__nv_reservedSMEM_offset_0_alias, 0, 64
	.other		__nv_reservedSMEM_offset_0_alias,@"STO_CUDA_RESERVED_SHARED STV_DEFAULT"
__nv_reservedSMEM_offset_0_alias:
	.zero		0
.nv.shared.reserved.0:
	.zero		64
	.weak		__nv_reservedSMEM_tcgen05_partition
	.type		__nv_reservedSMEM_tcgen05_partition,@object
	.size		__nv_reservedSMEM_tcgen05_partition,(.L_0 - __nv_reservedSMEM_tcgen05_partition)
__nv_reservedSMEM_tcgen05_partition:
	.zero		32
.L_0:


//--------------------- .nv.global                --------------------------
	.section	.nv.global,"aw",@nobits
.nv.global:
	.type		_ZN40_INTERNAL_91d826ba_4_k_cu_37eaf4f0_288344cute1_E,@object
	.size		_ZN40_INTERNAL_91d826ba_4_k_cu_37eaf4f0_288344cute1_E,(_ZN40_INTERNAL_91d826ba_4_k_cu_37eaf4f0_288344cuda3std3__45__cpo6cbeginE - _ZN40_INTERNAL_91d826ba_4_k_cu_37eaf4f0_288344cute1_E)
_ZN40_INTERNAL_91d826ba_4_k_cu_37eaf4f0_288344cute1_E:
	.zero		1
	.type		_ZN40_INTERNAL_91d826ba_4_k_cu_37eaf4f0_288344cuda3std3__45__cpo6cbeginE,@object
	.size		_ZN40_INTERNAL_91d826ba_4_k_cu_37eaf4f0_288344cuda3std3__45__cpo6cbeginE,(_ZN40_INTERNAL_91d826ba_4_k_cu_37eaf4f0_288344cuda3std3__48in_placeE - _ZN40_INTERNAL_91d826ba_4_k_cu_37eaf4f0_288344cuda3std3__45__cpo6cbeginE)
_ZN40_INTERNAL_91d826ba_4_k_cu_37eaf4f0_288344cuda3std3__45__cpo6cbeginE:
	.zero		1
	.type		_ZN40_INTERNAL_91d826ba_4_k_cu_37eaf4f0_288344cuda3std3__48in_placeE,@object
	.size		_ZN40_INTERNAL_91d826ba_4_k_cu_37eaf4f0_288344cuda3std3__48in_placeE,(_ZN40_INTERNAL_91d826ba_4_k_cu_37eaf4f0_288344cuda3std6ranges3__45__cpo9iter_moveE - _ZN40_INTERNAL_91d826ba_4_k_cu_37eaf4f0_288344cuda3std3__48in_placeE)
_ZN40_INTERNAL_91d826ba_4_k_cu_37eaf4f0_288344cuda3std3__48in_placeE:
	.zero		1
	.type		_ZN40_INTERNAL_91d826ba_4_k_cu_37eaf4f0_288344cuda3std6ranges3__45__cpo9iter_moveE,@object
	.size		_ZN40_INTERNAL_91d826ba_4_k_cu_37eaf4f0_288344cuda3std6ranges3__45__cpo9iter_moveE,(_ZN40_INTERNAL_91d826ba_4_k_cu_37eaf4f0_288344cuda3std3__45__cpo5beginE - _ZN40_INTERNAL_91d826ba_4_k_cu_37eaf4f0_288344cuda3std6ranges3__45__cpo9iter_moveE)
_ZN40_INTERNAL_91d826ba_4_k_cu_37eaf4f0_288344cuda3std6ranges3__45__cpo9iter_moveE:
	.zero		1
	.type		_ZN40_INTERNAL_91d826ba_4_k_cu_37eaf4f0_288344cuda3std3__45__cpo5beginE,@object
	.size		_ZN40_INTERNAL_91d826ba_4_k_cu_37eaf4f0_288344cuda3std3__45__cpo5beginE,(_ZN40_INTERNAL_91d826ba_4_k_cu_37eaf4f0_288344cuda3std3__442_GLOBAL__N__91d826ba_4_k_cu_37eaf4f0_288346ignoreE - _ZN40_INTERNAL_91d826ba_4_k_cu_37eaf4f0_288344cuda3std3__45__cpo5beginE)
_ZN40_INTERNAL_91d826ba_4_k_cu_37eaf4f0_288344cuda3std3__45__cpo5beginE:
	.zero		1
	.type		_ZN40_INTERNAL_91d826ba_4_k_cu_37eaf4f0_288344cuda3std3__442_GLOBAL__N__91d826ba_4_k_cu_37eaf4f0_288346ignoreE,@object
	.size		_ZN40_INTERNAL_91d826ba_4_k_cu_37eaf4f0_288344cuda3std3__442_GLOBAL__N__91d826ba_4_k_cu_37eaf4f0_288346ignoreE,(_ZN40_INTERNAL_91d826ba_4_k_cu_37eaf4f0_288344cute7productE - _ZN40_INTERNAL_91d826ba_4_k_cu_37eaf4f0_288344cuda3std3__442_GLOBAL__N__91d826ba_4_k_cu_37eaf4f0_288346ignoreE)
_ZN40_INTERNAL_91d826ba_4_k_cu_37eaf4f0_288344cuda3std3__442_GLOBAL__N__91d826ba_4_k_cu_37eaf4f0_288346ignoreE:
	.zero		1
	.type		_ZN40_INTERNAL_91d826ba_4_k_cu_37eaf4f0_288344cute7productE,@object
	.size		_ZN40_INTERNAL_91d826ba_4_k_cu_37eaf4f0_288344cute7productE,(_ZN40_INTERNAL_91d826ba_4_k_cu_37eaf4f0_288344cuda3std3__45__cpo3endE - _ZN40_INTERNAL_91d826ba_4_k_cu_37eaf4f0_288344cute7productE)
_ZN40_INTERNAL_91d826ba_4_k_cu_37eaf4f0_288344cute7productE:
	.zero		1
	.type		_ZN40_INTERNAL_91d826ba_4_k_cu_37eaf4f0_288344cuda3std3__45__cpo3endE,@object
	.size		_ZN40_INTERNAL_91d826ba_4_k_cu_37eaf4f0_288344cuda3std3__45__cpo3endE,(_ZN40_INTERNAL_91d826ba_4_k_cu_37eaf4f0_288344cuda3std3__419piecewise_constructE - _ZN40_INTERNAL_91d826ba_4_k_cu_37eaf4f0_288344cuda3std3__45__cpo3endE)
_ZN40_INTERNAL_91d826ba_4_k_cu_37eaf4f0_288344cuda3std3__45__cpo3endE:
	.zero		1
	.type		_ZN40_INTERNAL_91d826ba_4_k_cu_37eaf4f0_288344cuda3std3__419piecewise_constructE,@object
	.size		_ZN40_INTERNAL_91d826ba_4_k_cu_37eaf4f0_288344cuda3std3__419piecewise_constructE,(_ZN40_INTERNAL_91d826ba_4_k_cu_37eaf4f0_288344cuda3std3__45__cpo4cendE - _ZN40_INTERNAL_91d826ba_4_k_cu_37eaf4f0_288344cuda3std3__419piecewise_constructE)
_ZN40_INTERNAL_91d826ba_4_k_cu_37eaf4f0_288344cuda3std3__419piecewise_constructE:
	.zero		1
	.type		_ZN40_INTERNAL_91d826ba_4_k_cu_37eaf4f0_288344cuda3std3__45__cpo4cendE,@object
	.size		_ZN40_INTERNAL_91d826ba_4_k_cu_37eaf4f0_288344cuda3std3__45__cpo4cendE,(_ZN40_INTERNAL_91d826ba_4_k_cu_37eaf4f0_288344cuda3std6ranges3__45__cpo4swapE - _ZN40_INTERNAL_91d826ba_4_k_cu_37eaf4f0_288344cuda3std3__45__cpo4cendE)
_ZN40_INTERNAL_91d826ba_4_k_cu_37eaf4f0_288344cuda3std3__45__cpo4cendE:
	.zero		1
	.type		_ZN40_INTERNAL_91d826ba_4_k_cu_37eaf4f0_288344cuda3std6ranges3__45__cpo4swapE,@object
	.size		_ZN40_INTERNAL_91d826ba_4_k_cu_37eaf4f0_288344cuda3std6ranges3__45__cpo4swapE,(.L_10 - _ZN40_INTERNAL_91d826ba_4_k_cu_37eaf4f0_288344cuda3std6ranges3__45__cpo4swapE)
_ZN40_INTERNAL_91d826ba_4_k_cu_37eaf4f0_288344cuda3std6ranges3__45__cpo4swapE:
	.zero		1
.L_10:


//--------------------- .nv.constant0._ZN7cutlass13device_kernelINS_4gemm6kernel13GemmUniversalIN4cute5tupleIJiiiiEEENS1_10collective13CollectiveMmaINS1_35MainloopSm100TmaUmmaWarpSpecializedILi34ELi2ELi4ENS5_IJNS4_1CILi1EEENSA_ILi4EEESB_EEEEENS5_IJNSA_ILi64EEENSA_ILi128EEENSA_ILi32EEEEEENS_12float_e4m3_tENS5_IJlSB_lEEESJ_SK_NS4_8TiledMMAINS4_8MMA_AtomIJNS4_10MMA_TraitsINS4_19SM100_MMA_F8F6F4_SSEJSJ_SJ_fSF_SG_NS4_17integral_constantINS4_4UMMA5MajorELSR_0EEESS_NSP_INSQ_7ScaleInELST_0EEESU_EEEEEENS4_6LayoutINS5_IJSB_SB_SB_EEENS5_IJNSA_ILi0EEESZ_SZ_EEEEENS5_IJNS4_10UnderscoreES12_S12_EEEEENS4_23SM90_TMA_LOAD_MULTICASTENS4_14ComposedLayoutINS4_7SwizzleILi1ELi4ELi3EEENS4_18smem_ptr_flag_bitsILi8EEENSX_INS5_IJNSA_ILi8EEESH_EEENS5_IJSH_SB_EEEEEEEvNS4_8identityENS4_13SM90_TMA_LOADES1F_vS1G_EENS_8epilogue10collective18CollectiveEpilogueINS1J_23Sm100TmaWarpSpecializedILi2ELi2ELi32ELb0ELb0EEEJSI_NS5_IJNSX_ISF_SB_EES1O_EEESJ_SK_SJ_SK_NS1J_6fusion15FusionCallbacksIS1N_NS1Q_17LinearCombinationISJ_fSJ_fLNS_15FloatRoundStyleE2EEESI_S1P_JEEENS4_5SM1004TMEM4LOAD26SM100_TMEM_LOAD_16dp32b32xES1H_NS16_INS17_ILi2ELi4ELi3EEES1A_NSX_INS5_IJS1B_SF_EEENS5_IJSF_SB_EEEEEEENS4_39AutoVectorizingCopyWithAssumedAlignmentILi128EEENS4_14SM90_TMA_STOREES24_S26_S26_EEEvvEEEEvNT_6ParamsE --------------------------
	.section	.nv.constant0._ZN7cutlass13device_kernelINS_4gemm6kernel13GemmUniversalIN4cute5tupleIJiiiiEEENS1_10collective13CollectiveMmaINS1_35MainloopSm100TmaUmmaWarpSpecializedILi34ELi2ELi4ENS5_IJNS4_1CILi1EEENSA_ILi4EEESB_EEEEENS5_IJNSA_ILi64EEENSA_ILi128EEENSA_ILi32EEEEEENS_12float_e4m3_tENS5_IJlSB_lEEESJ_SK_NS4_8TiledMMAINS4_8MMA_AtomIJNS4_10MMA_TraitsINS4_19SM100_MMA_F8F6F4_SSEJSJ_SJ_fSF_SG_NS4_17integral_constantINS4_4UMMA5MajorELSR_0EEESS_NSP_INSQ_7ScaleInELST_0EEESU_EEEEEENS4_6LayoutINS5_IJSB_SB_SB_EEENS5_IJNSA_ILi0EEESZ_SZ_EEEEENS5_IJNS4_10UnderscoreES12_S12_EEEEENS4_23SM90_TMA_LOAD_MULTICASTENS4_14ComposedLayoutINS4_7SwizzleILi1ELi4ELi3EEENS4_18smem_ptr_flag_bitsILi8EEENSX_INS5_IJNSA_ILi8EEESH_EEENS5_IJSH_SB_EEEEEEEvNS4_8identityENS4_13SM90_TMA_LOADES1F_vS1G_EENS_8epilogue10collective18CollectiveEpilogueINS1J_23Sm100TmaWarpSpecializedILi2ELi2ELi32ELb0ELb0EEEJSI_NS5_IJNSX_ISF_SB_EES1O_EEESJ_SK_SJ_SK_NS1J_6fusion15FusionCallbacksIS1N_NS1Q_17LinearCombinationISJ_fSJ_fLNS_15FloatRoundStyleE2EEESI_S1P_JEEENS4_5SM1004TMEM4LOAD26SM100_TMEM_LOAD_16dp32b32xES1H_NS16_INS17_ILi2ELi4ELi3EEES1A_NSX_INS5_IJS1B_SF_EEENS5_IJSF_SB_EEEEEEENS4_39AutoVectorizingCopyWithAssumedAlignmentILi128EEENS4_14SM90_TMA_STOREES24_S26_S26_EEEvvEEEEvNT_6ParamsE,"a",@progbits
	.sectionflags	@""
	.align	4
.nv.constant0._ZN7cutlass13device_kernelINS_4gemm6kernel13GemmUniversalIN4cute5tupleIJiiiiEEENS1_10collective13CollectiveMmaINS1_35MainloopSm100TmaUmmaWarpSpecializedILi34ELi2ELi4ENS5_IJNS4_1CILi1EEENSA_ILi4EEESB_EEEEENS5_IJNSA_ILi64EEENSA_ILi128EEENSA_ILi32EEEEEENS_12float_e4m3_tENS5_IJlSB_lEEESJ_SK_NS4_8TiledMMAINS4_8MMA_AtomIJNS4_10MMA_TraitsINS4_19SM100_MMA_F8F6F4_SSEJSJ_SJ_fSF_SG_NS4_17integral_constantINS4_4UMMA5MajorELSR_0EEESS_NSP_INSQ_7ScaleInELST_0EEESU_EEEEEENS4_6LayoutINS5_IJSB_SB_SB_EEENS5_IJNSA_ILi0EEESZ_SZ_EEEEENS5_IJNS4_10UnderscoreES12_S12_EEEEENS4_23SM90_TMA_LOAD_MULTICASTENS4_14ComposedLayoutINS4_7SwizzleILi1ELi4ELi3EEENS4_18smem_ptr_flag_bitsILi8EEENSX_INS5_IJNSA_ILi8EEESH_EEENS5_IJSH_SB_EEEEEEEvNS4_8identityENS4_13SM90_TMA_LOADES1F_vS1G_EENS_8epilogue10collective18CollectiveEpilogueINS1J_23Sm100TmaWarpSpecializedILi2ELi2ELi32ELb0ELb0EEEJSI_NS5_IJNSX_ISF_SB_EES1O_EEESJ_SK_SJ_SK_NS1J_6fusion15FusionCallbacksIS1N_NS1Q_17LinearCombinationISJ_fSJ_fLNS_15FloatRoundStyleE2EEESI_S1P_JEEENS4_5SM1004TMEM4LOAD26SM100_TMEM_LOAD_16dp32b32xES1H_NS16_INS17_ILi2ELi4ELi3EEES1A_NSX_INS5_IJS1B_SF_EEENS5_IJSF_SB_EEEEEEENS4_39AutoVectorizingCopyWithAssumedAlignmentILi128EEENS4_14SM90_TMA_STOREES24_S26_S26_EEEvvEEEEvNT_6ParamsE:
	.zero		2944


//--------------------- SYMBOLS --------------------------

	.type		.nv.reservedSmem.offset0,@object
	.size		.nv.reservedSmem.offset0,0x4
	.type		.nv.reservedSmem.cap,@object
	.size		.nv.reservedSmem.cap,0x4
	.type		__assertfail,@function
